	.target	sm_90a

	.elftype	@"ET_EXEC"


//--------------------- .note.nv.tkinfo           --------------------------
	.section	.note.nv.tkinfo,"",@"SHT_NOTE"
	.sectionflags	@"SHF_NOTE_NV_TKINFO"
	.tkinfo
        /*0018*/ 	.word	0x00000002
        /*0030*/ 	.string	""
        /*0030*/ 	.string	"ptxas"
        /*0030*/ 	.string	"Cuda compilation tools, release 13.0, V13.0.88"
        /*0030*/ 	.string	"Build cuda_13.0.r13.0/compiler.36424714_0"
        /*0030*/ 	.string	"-arch sm_90a -m 64 "



//--------------------- .note.nv.cuinfo           --------------------------
	.section	.note.nv.cuinfo,"",@"SHT_NOTE"
	.sectionflags	@"SHF_NOTE_NV_CUINFO"
        /*0018*/ 	.short	0x0002
        /*001a*/ 	.short	0x005a
        /*001c*/ 	.short	0x0082
	.zero		2


//--------------------- .nv.info                  --------------------------
	.section	.nv.info,"",@"SHT_CUDA_INFO"
	.align	4


	//----- nvinfo : EIATTR_REGCOUNT
	.align		4
        /*0000*/ 	.byte	0x04, 0x2f
        /*0002*/ 	.short	(.L_15 - .L_14)
	.align		4
.L_14:
        /*0004*/ 	.word	index@(_ZN7cutlass13device_kernelINS_4gemm6kernel13GemmUniversalIN4cute5tupleIJiiiiEEENS1_10collective13CollectiveMmaINS1_34MainloopSm90TmaGmmaWarpSpecializedILi3ENS5_IJNS4_1CILi1EEESB_SB_EEENS1_35KernelTmaWarpSpecializedCooperativeEEENS5_IJNSA_ILi256EEESF_NSA_ILi64EEEEEENS_10bfloat16_tENS5_IJlSB_lEEESI_SJ_NS4_8TiledMMAINS4_8MMA_AtomIJNS4_4SM904GMMA28MMA_64x256x16_F32BF16BF16_SSILNSN_5MajorE0ELSP_0ELNSN_7ScaleInE1ELSQ_1EEEEEENS4_6LayoutINS5_IJNSA_ILi2EEESB_SB_EEENS5_IJSB_NSA_ILi0EEESW_EEEEENS5_IJNS4_10UnderscoreESZ_SZ_EEEEENS4_13SM90_TMA_LOADENS4_14ComposedLayoutINS4_7SwizzleILi3ELi4ELi3EEENS4_18smem_ptr_flag_bitsILi16EEENST_INS5_IJNSA_ILi8EEESG_EEENS5_IJSG_SB_EEEEEEEvNS4_8identityES12_S1C_vS1D_EENS_8epilogue10collective6detail29Sm90TmaWarpSpecializedAdapterINS1G_15DefaultEpilogueISI_SJ_SJ_NS1F_6thread17LinearCombinationISI_Li1EffLNS1K_9ScaleType4KindE0ELNS_15FloatRoundStyleE2ESI_EENS1_15EpilogueDefaultEEEEEvvEEEEvNT_6ParamsE)
        /*0008*/ 	.word	0x000000a8


	//----- nvinfo : EIATTR_FRAME_SIZE
	.align		4
.L_15:
        /*000c*/ 	.byte	0x04, 0x11
        /*000e*/ 	.short	(.L_17 - .L_16)
	.align		4
.L_16:
        /*0010*/ 	.word	index@(_ZN7cutlass13device_kernelINS_4gemm6kernel13GemmUniversalIN4cute5tupleIJiiiiEEENS1_10collective13CollectiveMmaINS1_34MainloopSm90TmaGmmaWarpSpecializedILi3ENS5_IJNS4_1CILi1EEESB_SB_EEENS1_35KernelTmaWarpSpecializedCooperativeEEENS5_IJNSA_ILi256EEESF_NSA_ILi64EEEEEENS_10bfloat16_tENS5_IJlSB_lEEESI_SJ_NS4_8TiledMMAINS4_8MMA_AtomIJNS4_4SM904GMMA28MMA_64x256x16_F32BF16BF16_SSILNSN_5MajorE0ELSP_0ELNSN_7ScaleInE1ELSQ_1EEEEEENS4_6LayoutINS5_IJNSA_ILi2EEESB_SB_EEENS5_IJSB_NSA_ILi0EEESW_EEEEENS5_IJNS4_10UnderscoreESZ_SZ_EEEEENS4_13SM90_TMA_LOADENS4_14ComposedLayoutINS4_7SwizzleILi3ELi4ELi3EEENS4_18smem_ptr_flag_bitsILi16EEENST_INS5_IJNSA_ILi8EEESG_EEENS5_IJSG_SB_EEEEEEEvNS4_8identityES12_S1C_vS1D_EENS_8epilogue10collective6detail29Sm90TmaWarpSpecializedAdapterINS1G_15DefaultEpilogueISI_SJ_SJ_NS1F_6thread17LinearCombinationISI_Li1EffLNS1K_9ScaleType4KindE0ELNS_15FloatRoundStyleE2ESI_EENS1_15EpilogueDefaultEEEEEvvEEEEvNT_6ParamsE)
        /*0014*/ 	.word	0x00000788


	//----- nvinfo : EIATTR_MIN_STACK_SIZE
	.align		4
.L_17:
        /*0018*/ 	.byte	0x04, 0x12
        /*001a*/ 	.short	(.L_19 - .L_18)
	.align		4
.L_18:
        /*001c*/ 	.word	index@(_ZN7cutlass13device_kernelINS_4gemm6kernel13GemmUniversalIN4cute5tupleIJiiiiEEENS1_10collective13CollectiveMmaINS1_34MainloopSm90TmaGmmaWarpSpecializedILi3ENS5_IJNS4_1CILi1EEESB_SB_EEENS1_35KernelTmaWarpSpecializedCooperativeEEENS5_IJNSA_ILi256EEESF_NSA_ILi64EEEEEENS_10bfloat16_tENS5_IJlSB_lEEESI_SJ_NS4_8TiledMMAINS4_8MMA_AtomIJNS4_4SM904GMMA28MMA_64x256x16_F32BF16BF16_SSILNSN_5MajorE0ELSP_0ELNSN_7ScaleInE1ELSQ_1EEEEEENS4_6LayoutINS5_IJNSA_ILi2EEESB_SB_EEENS5_IJSB_NSA_ILi0EEESW_EEEEENS5_IJNS4_10UnderscoreESZ_SZ_EEEEENS4_13SM90_TMA_LOADENS4_14ComposedLayoutINS4_7SwizzleILi3ELi4ELi3EEENS4_18smem_ptr_flag_bitsILi16EEENST_INS5_IJNSA_ILi8EEESG_EEENS5_IJSG_SB_EEEEEEEvNS4_8identityES12_S1C_vS1D_EENS_8epilogue10collective6detail29Sm90TmaWarpSpecializedAdapterINS1G_15DefaultEpilogueISI_SJ_SJ_NS1F_6thread17LinearCombinationISI_Li1EffLNS1K_9ScaleType4KindE0ELNS_15FloatRoundStyleE2ESI_EENS1_15EpilogueDefaultEEEEEvvEEEEvNT_6ParamsE)
        /*0020*/ 	.word	0x00000788
.L_19:


//--------------------- .nv.compat                --------------------------
	.section	.nv.compat,"",@"SHT_CUDA_COMPAT_INFO"
	.align	4
        /*0000*/ 	.byte	0x02, 0x09, 0x01, 0x00, 0x02, 0x02, 0x04, 0x00, 0x02, 0x05, 0x05, 0x00, 0x03, 0x07, 0x01, 0x01
        /*0010*/ 	.byte	0x02, 0x03, 0x01, 0x00, 0x02, 0x06, 0x01, 0x00, 0x04, 0x0b, 0x08, 0x00, 0x00, 0x00, 0x00, 0x00
        /*0020*/ 	.byte	0x00, 0x00, 0x00, 0x00


//--------------------- .nv.info._ZN7cutlass13device_kernelINS_4gemm6kernel13GemmUniversalIN4cute5tupleIJiiiiEEENS1_10collective13CollectiveMmaINS1_34MainloopSm90TmaGmmaWarpSpecializedILi3ENS5_IJNS4_1CILi1EEESB_SB_EEENS1_35KernelTmaWarpSpecializedCooperativeEEENS5_IJNSA_ILi256EEESF_NSA_ILi64EEEEEENS_10bfloat16_tENS5_IJlSB_lEEESI_SJ_NS4_8TiledMMAINS4_8MMA_AtomIJNS4_4SM904GMMA28MMA_64x256x16_F32BF16BF16_SSILNSN_5MajorE0ELSP_0ELNSN_7ScaleInE1ELSQ_1EEEEEENS4_6LayoutINS5_IJNSA_ILi2EEESB_SB_EEENS5_IJSB_NSA_ILi0EEESW_EEEEENS5_IJNS4_10UnderscoreESZ_SZ_EEEEENS4_13SM90_TMA_LOADENS4_14ComposedLayoutINS4_7SwizzleILi3ELi4ELi3EEENS4_18smem_ptr_flag_bitsILi16EEENST_INS5_IJNSA_ILi8EEESG_EEENS5_IJSG_SB_EEEEEEEvNS4_8identityES12_S1C_vS1D_EENS_8epilogue10collective6detail29Sm90TmaWarpSpecializedAdapterINS1G_15DefaultEpilogueISI_SJ_SJ_NS1F_6thread17LinearCombinationISI_Li1EffLNS1K_9ScaleType4KindE0ELNS_15FloatRoundStyleE2ESI_EENS1_15EpilogueDefaultEEEEEvvEEEEvNT_6ParamsE --------------------------
	.section	.nv.info._ZN7cutlass13device_kernelINS_4gemm6kernel13GemmUniversalIN4cute5tupleIJiiiiEEENS1_10collective13CollectiveMmaINS1_34MainloopSm90TmaGmmaWarpSpecializedILi3ENS5_IJNS4_1CILi1EEESB_SB_EEENS1_35KernelTmaWarpSpecializedCooperativeEEENS5_IJNSA_ILi256EEESF_NSA_ILi64EEEEEENS_10bfloat16_tENS5_IJlSB_lEEESI_SJ_NS4_8TiledMMAINS4_8MMA_AtomIJNS4_4SM904GMMA28MMA_64x256x16_F32BF16BF16_SSILNSN_5MajorE0ELSP_0ELNSN_7ScaleInE1ELSQ_1EEEEEENS4_6LayoutINS5_IJNSA_ILi2EEESB_SB_EEENS5_IJSB_NSA_ILi0EEESW_EEEEENS5_IJNS4_10UnderscoreESZ_SZ_EEEEENS4_13SM90_TMA_LOADENS4_14ComposedLayoutINS4_7SwizzleILi3ELi4ELi3EEENS4_18smem_ptr_flag_bitsILi16EEENST_INS5_IJNSA_ILi8EEESG_EEENS5_IJSG_SB_EEEEEEEvNS4_8identityES12_S1C_vS1D_EENS_8epilogue10collective6detail29Sm90TmaWarpSpecializedAdapterINS1G_15DefaultEpilogueISI_SJ_SJ_NS1F_6thread17LinearCombinationISI_Li1EffLNS1K_9ScaleType4KindE0ELNS_15FloatRoundStyleE2ESI_EENS1_15EpilogueDefaultEEEEEvvEEEEvNT_6ParamsE,"",@"SHT_CUDA_INFO"
	.sectionflags	@""
	.align	4


	//----- nvinfo : EIATTR_CUDA_API_VERSION
	.align		4
        /*0000*/ 	.byte	0x04, 0x37
        /*0002*/ 	.short	(.L_21 - .L_20)
.L_20:
        /*0004*/ 	.word	0x00000082


	//----- nvinfo : EIATTR_KPARAM_INFO
	.align		4
.L_21:
        /*0008*/ 	.byte	0x04, 0x17
        /*000a*/ 	.short	(.L_23 - .L_22)
.L_22:
        /*000c*/ 	.word	0x00000000
        /*0010*/ 	.short	0x0000
        /*0012*/ 	.short	0x0070
        /*0014*/ 	.byte	0x00, 0xf0, 0x01, 0x10


	//----- nvinfo : EIATTR_SPARSE_MMA_MASK
	.align		4
.L_23:
        /*0018*/ 	.byte	0x03, 0x50
        /*001a*/ 	.short	0x0000


	//----- nvinfo : EIATTR_MAXREG_COUNT
	.align		4
        /*001c*/ 	.byte	0x03, 0x1b
        /*001e*/ 	.short	0x00a8


	//----- nvinfo : EIATTR_NUM_BARRIERS
	.align		4
        /*0020*/ 	.byte	0x02, 0x4c
        /*0022*/ 	.byte	0x01
	.zero		1


	//----- nvinfo : EIATTR_EXTERNS
	.align		4
        /*0024*/ 	.byte	0x04, 0x0f
        /*0026*/ 	.short	(.L_25 - .L_24)


	//   ....[0]....
	.align		4
.L_24:
        /*0028*/ 	.word	index@(__assertfail)


	//----- nvinfo : EIATTR_ANNOTATIONS
	.align		4
.L_25:
        /*002c*/ 	.byte	0x04, 0x55
        /*002e*/ 	.short	(.L_27 - .L_26)


	//   ....[0]....
.L_26:
        /*0030*/ 	.word	0x00000001
        /*0034*/ 	.byte	0x80, 0x06, 0x00, 0x00, 0x01, 0x00, 0x00, 0x00, 0xa0, 0x06, 0x00, 0x00, 0x01, 0x00, 0x00, 0x00
        /* <DEDUP_REMOVED lines=713> */
        /*2cd4*/ 	.byte	0xc0, 0xad, 0x01, 0x00, 0x01, 0x00, 0x00, 0x00, 0xe0, 0xad, 0x01, 0x00


	//----- nvinfo : EIATTR_MERCURY_ISA_VERSION
	.align		4
.L_27:
        /*2ce0*/ 	.byte	0x03, 0x5f
        /*2ce2*/ 	.short	0x0101


	//----- nvinfo : EIATTR_INT_WARP_WIDE_INSTR_OFFSETS
	.align		4
        /*2ce4*/ 	.byte	0x04, 0x31
        /*2ce6*/ 	.short	(.L_29 - .L_28)


	//   ....[0]....
.L_28:
        /*2ce8*/ 	.word	0x000004e0


	//   ....[1]....
        /*2cec*/ 	.word	0x000004f0


	//   ....[2]....
        /*2cf0*/ 	.word	0x00000580


	//----- nvinfo : EIATTR_COOP_GROUP_MASK_REGIDS
	.align		4
.L_29:
        /*2cf4*/ 	.byte	0x04, 0x29
        /*2cf6*/ 	.short	(.L_31 - .L_30)


	//   ....[0]....
.L_30:
        /*2cf8*/ 	.word	0xffffffff


	//   ....[1]....
        /*2cfc*/ 	.word	0xffffffff


	//   ....[2]....
        /*2d00*/ 	.word	0xffffffff


	//   ....[3]....
        /*2d04*/ 	.word	0xffffffff


	//   ....[4]....
        /*2d08*/ 	.word	0xffffffff


	//----- nvinfo : EIATTR_COOP_GROUP_INSTR_OFFSETS
	.align		4
.L_31:
        /*2d0c*/ 	.byte	0x04, 0x28
        /*2d0e*/ 	.short	(.L_33 - .L_32)


	//   ....[0]....
.L_32:
        /*2d10*/ 	.word	0x00000070


	//   ....[1]....
        /*2d14*/ 	.word	0x00000080


	//   ....[2]....
        /*2d18*/ 	.word	0x000001a0


	//   ....[3]....
        /*2d1c*/ 	.word	0x00000390


	//   ....[4]....
        /*2d20*/ 	.word	0x00001150


	//----- nvinfo : EIATTR_REG_RECONFIG
	.align		4
.L_33:
        /*2d24*/ 	.byte	0x01, 0x54
	.zero		2


	//----- nvinfo : EIATTR_SYSCALL_OFFSETS
	.align		4
        /*2d28*/ 	.byte	0x04, 0x46
        /*2d2a*/ 	.short	(.L_35 - .L_34)


	//   ....[0]....
.L_34:
        /*2d2c*/ 	.word	0x00001300


	//----- nvinfo : EIATTR_MBARRIER_INSTR_OFFSETS
	.align		4
.L_35:
        /*2d30*/ 	.byte	0x04, 0x39
        /*2d32*/ 	.short	(.L_37 - .L_36)


	//   ....[0]....
.L_36:
        /*2d34*/ 	.word	0x00000320
        /*2d38*/ 	.word	0x000000ff
        /*2d3c*/ 	.word	0x00000000
        /*2d40*/ 	.short	0x0100
        /*2d42*/ 	.byte	0x08
	.zero		1


	//   ....[1]....
        /*2d44*/ 	.word	0x00000330
        /*2d48*/ 	.word	0x000000ff
        /*2d4c*/ 	.word	0x00000018
        /*2d50*/ 	.short	0x0100
        /*2d52*/ 	.byte	0x08
	.zero		1


	//   ....[2]....
        /*2d54*/ 	.word	0x00000340
        /*2d58*/ 	.word	0x000000ff
        /*2d5c*/ 	.word	0x00000008
        /*2d60*/ 	.short	0x0100
        /*2d62*/ 	.byte	0x08
	.zero		1


	//   ....[3]....
        /*2d64*/ 	.word	0x00000350
        /*2d68*/ 	.word	0x000000ff
        /*2d6c*/ 	.word	0x00000020
        /*2d70*/ 	.short	0x0100
        /*2d72*/ 	.byte	0x08
	.zero		1


	//   ....[4]....
        /*2d74*/ 	.word	0x00000360
        /*2d78*/ 	.word	0x000000ff
        /*2d7c*/ 	.word	0x00000010
        /*2d80*/ 	.short	0x0100
        /*2d82*/ 	.byte	0x08
	.zero		1


	//   ....[5]....
        /*2d84*/ 	.word	0x00000370
        /*2d88*/ 	.word	0x000000ff
        /*2d8c*/ 	.word	0x00000028
        /*2d90*/ 	.short	0x0100
        /*2d92*/ 	.byte	0x08
	.zero		1


	//   ....[6]....
        /*2d94*/ 	.word	0x00000600
        /*2d98*/ 	.word	0x000000ff
        /*2d9c*/ 	.word	0x00000040
        /*2da0*/ 	.short	0x0100
        /*2da2*/ 	.byte	0x10
	.zero		1


	//   ....[7]....
        /*2da4*/ 	.word	0x00000690
        /*2da8*/ 	.word	0x000000ff
        /*2dac*/ 	.word	0x00000048
        /*2db0*/ 	.short	0x0100
        /*2db2*/ 	.byte	0x10
	.zero		1


	//   ....[8]....
        /*2db4*/ 	.word	0x000013a0
        /*2db8*/ 	.word	0x00000003
        /*2dbc*/ 	.word	0x00000000
        /*2dc0*/ 	.short	0x010a
        /*2dc2*/ 	.byte	0x3f
	.zero		1


	//   ....[9]....
        /*2dc4*/ 	.word	0x000013e0
        /*2dc8*/ 	.word	0x00000003
        /*2dcc*/ 	.word	0x00000000
        /*2dd0*/ 	.short	0x010a
        /*2dd2*/ 	.byte	0x3f
	.zero		1


	//   ....[10]....
        /*2dd4*/ 	.word	0x000049e0
        /*2dd8*/ 	.word	0x000000ff
        /*2ddc*/ 	.word	0x00000000
        /*2de0*/ 	.short	0x010a
        /*2de2*/ 	.byte	0x08
	.zero		1


	//   ....[11]....
        /*2de4*/ 	.word	0x00004a20
        /*2de8*/ 	.word	0x000000ff
        /*2dec*/ 	.word	0x00000000
        /*2df0*/ 	.short	0x010a
        /*2df2*/ 	.byte	0x08
	.zero		1


	//   ....[12]....
        /*2df4*/ 	.word	0x00008af0
        /*2df8*/ 	.word	0x000000ff
        /*2dfc*/ 	.word	0x00000000
        /*2e00*/ 	.short	0x0101
        /*2e02*/ 	.byte	0x0c
	.zero		1


	//   ....[13]....
        /*2e04*/ 	.word	0x00008d00
        /*2e08*/ 	.word	0x000000ff
        /*2e0c*/ 	.word	0x00000000
        /*2e10*/ 	.short	0x0101
        /*2e12*/ 	.byte	0x06
	.zero		1


	//   ....[14]....
        /*2e14*/ 	.word	0x0001a990
        /*2e18*/ 	.word	0x0000000a
        /*2e1c*/ 	.word	0x00000018
        /*2e20*/ 	.short	0x010a
        /*2e22*/ 	.byte	0x3f
	.zero		1


	//   ....[15]....
        /*2e24*/ 	.word	0x0001ace0
        /*2e28*/ 	.word	0x00000002
        /*2e2c*/ 	.word	0x00000048
        /*2e30*/ 	.short	0x0101
        /*2e32*/ 	.byte	0x3f
	.zero		1


	//   ....[16]....
        /*2e34*/ 	.word	0x0001b4e0
        /*2e38*/ 	.word	0x00000005
        /*2e3c*/ 	.word	0x00000000
        /*2e40*/ 	.short	0x010a
        /*2e42*/ 	.byte	0x3f
	.zero		1


	//   ....[17]....
        /*2e44*/ 	.word	0x0001b570
        /*2e48*/ 	.word	0x00000007
        /*2e4c*/ 	.word	0x00000000
        /*2e50*/ 	.short	0x010a
        /*2e52*/ 	.byte	0x3f
	.zero		1


	//   ....[18]....
        /*2e54*/ 	.word	0x0001b600
        /*2e58*/ 	.word	0x00000003
        /*2e5c*/ 	.word	0x00000000
        /*2e60*/ 	.short	0x010a
        /*2e62*/ 	.byte	0x3f
	.zero		1


	//   ....[19]....
        /*2e64*/ 	.word	0x0001b660
        /*2e68*/ 	.word	0x00000003
        /*2e6c*/ 	.word	0x00000000
        /*2e70*/ 	.short	0x010a
        /*2e72*/ 	.byte	0x3f
	.zero		1


	//   ....[20]....
        /*2e74*/ 	.word	0x0001b6c0
        /*2e78*/ 	.word	0x00000005
        /*2e7c*/ 	.word	0x00000000
        /*2e80*/ 	.short	0x010a
        /*2e82*/ 	.byte	0x3f
	.zero		1


	//   ....[21]....
        /*2e84*/ 	.word	0x0001b790
        /*2e88*/ 	.word	0x0000000a
        /*2e8c*/ 	.word	0x00000018
        /*2e90*/ 	.short	0x010a
        /*2e92*/ 	.byte	0x3f
	.zero		1


	//   ....[22]....
        /*2e94*/ 	.word	0x0001b860
        /*2e98*/ 	.word	0x00000005
        /*2e9c*/ 	.word	0x00000000
        /*2ea0*/ 	.short	0x010a
        /*2ea2*/ 	.byte	0x3f
	.zero		1


	//   ....[23]....
        /*2ea4*/ 	.word	0x0001b8b0
        /*2ea8*/ 	.word	0x00000007
        /*2eac*/ 	.word	0x00000000
        /*2eb0*/ 	.short	0x010a
        /*2eb2*/ 	.byte	0x3f
	.zero		1


	//----- nvinfo : EIATTR_NUM_MBARRIERS
	.align		4
.L_37:
        /*2eb4*/ 	.byte	0x03, 0x38
        /*2eb6*/ 	.short	0x0008


	//----- nvinfo : EIATTR_EXIT_INSTR_OFFSETS
	.align		4
        /*2eb8*/ 	.byte	0x04, 0x1c
        /*2eba*/ 	.short	(.L_39 - .L_38)


	//   ....[0]....
.L_38:
        /*2ebc*/ 	.word	0x00000700


	//   ....[1]....
        /*2ec0*/ 	.word	0x00001070


	//   ....[2]....
        /*2ec4*/ 	.word	0x00019f10


	//   ....[3]....
        /*2ec8*/ 	.word	0x0001a620


	//   ....[4]....
        /*2ecc*/ 	.word	0x0001b650


	//----- nvinfo : EIATTR_MAX_THREADS
	.align		4
.L_39:
        /*2ed0*/ 	.byte	0x04, 0x05
        /*2ed2*/ 	.short	(.L_41 - .L_40)
.L_40:
        /*2ed4*/ 	.word	0x00000180
        /*2ed8*/ 	.word	0x00000001
        /*2edc*/ 	.word	0x00000001


	//----- nvinfo : EIATTR_CRS_STACK_SIZE
	.align		4
.L_41:
        /*2ee0*/ 	.byte	0x04, 0x1e
        /*2ee2*/ 	.short	(.L_43 - .L_42)
.L_42:
        /*2ee4*/ 	.word	0x00000000


	//----- nvinfo : EIATTR_CBANK_PARAM_SIZE
	.align		4
.L_43:
        /*2ee8*/ 	.byte	0x03, 0x19
        /*2eea*/ 	.short	0x0470


	//----- nvinfo : EIATTR_PARAM_CBANK
	.align		4
        /*2eec*/ 	.byte	0x04, 0x0a
        /*2eee*/ 	.short	(.L_45 - .L_44)
	.align		4
.L_44:
        /*2ef0*/ 	.word	index@(.nv.constant0._ZN7cutlass13device_kernelINS_4gemm6kernel13GemmUniversalIN4cute5tupleIJiiiiEEENS1_10collective13CollectiveMmaINS1_34MainloopSm90TmaGmmaWarpSpecializedILi3ENS5_IJNS4_1CILi1EEESB_SB_EEENS1_35KernelTmaWarpSpecializedCooperativeEEENS5_IJNSA_ILi256EEESF_NSA_ILi64EEEEEENS_10bfloat16_tENS5_IJlSB_lEEESI_SJ_NS4_8TiledMMAINS4_8MMA_AtomIJNS4_4SM904GMMA28MMA_64x256x16_F32BF16BF16_SSILNSN_5MajorE0ELSP_0ELNSN_7ScaleInE1ELSQ_1EEEEEENS4_6LayoutINS5_IJNSA_ILi2EEESB_SB_EEENS5_IJSB_NSA_ILi0EEESW_EEEEENS5_IJNS4_10UnderscoreESZ_SZ_EEEEENS4_13SM90_TMA_LOADENS4_14ComposedLayoutINS4_7SwizzleILi3ELi4ELi3EEENS4_18smem_ptr_flag_bitsILi16EEENST_INS5_IJNSA_ILi8EEESG_EEENS5_IJSG_SB_EEEEEEEvNS4_8identityES12_S1C_vS1D_EENS_8epilogue10collective6detail29Sm90TmaWarpSpecializedAdapterINS1G_15DefaultEpilogueISI_SJ_SJ_NS1F_6thread17LinearCombinationISI_Li1EffLNS1K_9ScaleType4KindE0ELNS_15FloatRoundStyleE2ESI_EENS1_15EpilogueDefaultEEEEEvvEEEEvNT_6ParamsE)
        /*2ef4*/ 	.short	0x0210
        /*2ef6*/ 	.short	0x0470


	//----- nvinfo : EIATTR_SW_WAR
	.align		4
.L_45:
        /*2ef8*/ 	.byte	0x04, 0x36
        /*2efa*/ 	.short	(.L_47 - .L_46)
.L_46:
        /*2efc*/ 	.word	0x00000008
.L_47:


//--------------------- .nv.callgraph             --------------------------
	.section	.nv.callgraph,"",@"SHT_CUDA_CALLGRAPH"
	.align	4
	.sectionentsize	8
	.align		4
        /*0000*/ 	.word	0x00000000
	.align		4
        /*0004*/ 	.word	0xffffffff
	.align		4
        /*0008*/ 	.word	index@(_ZN7cutlass13device_kernelINS_4gemm6kernel13GemmUniversalIN4cute5tupleIJiiiiEEENS1_10collective13CollectiveMmaINS1_34MainloopSm90TmaGmmaWarpSpecializedILi3ENS5_IJNS4_1CILi1EEESB_SB_EEENS1_35KernelTmaWarpSpecializedCooperativeEEENS5_IJNSA_ILi256EEESF_NSA_ILi64EEEEEENS_10bfloat16_tENS5_IJlSB_lEEESI_SJ_NS4_8TiledMMAINS4_8MMA_AtomIJNS4_4SM904GMMA28MMA_64x256x16_F32BF16BF16_SSILNSN_5MajorE0ELSP_0ELNSN_7ScaleInE1ELSQ_1EEEEEENS4_6LayoutINS5_IJNSA_ILi2EEESB_SB_EEENS5_IJSB_NSA_ILi0EEESW_EEEEENS5_IJNS4_10UnderscoreESZ_SZ_EEEEENS4_13SM90_TMA_LOADENS4_14ComposedLayoutINS4_7SwizzleILi3ELi4ELi3EEENS4_18smem_ptr_flag_bitsILi16EEENST_INS5_IJNSA_ILi8EEESG_EEENS5_IJSG_SB_EEEEEEEvNS4_8identityES12_S1C_vS1D_EENS_8epilogue10collective6detail29Sm90TmaWarpSpecializedAdapterINS1G_15DefaultEpilogueISI_SJ_SJ_NS1F_6thread17LinearCombinationISI_Li1EffLNS1K_9ScaleType4KindE0ELNS_15FloatRoundStyleE2ESI_EENS1_15EpilogueDefaultEEEEEvvEEEEvNT_6ParamsE)
	.align		4
        /*000c*/ 	.word	index@(__assertfail)
	.align		4
        /*0010*/ 	.word	0x00000000
	.align		4
        /*0014*/ 	.word	0xfffffffe
	.align		4
        /*0018*/ 	.word	0x00000000
	.align		4
        /*001c*/ 	.word	0xfffffffd
	.align		4
        /*0020*/ 	.word	0x00000000
	.align		4
        /*0024*/ 	.word	0xfffffffc


//--------------------- .nv.constant4             --------------------------
	.section	.nv.constant4,"a",@progbits
	.align	8
	.align		8
.nv.constant4:
        /*0000*/ 	.dword	__assertfail
	.align		8
        /*0008*/ 	.dword	__unnamed_1
	.align		8
        /*0010*/ 	.dword	_ZN40_INTERNAL_7bfa9c2a_4_k_cu_3d91ed62_111434cuda3std3__45__cpo5beginE
	.align		8
        /*0018*/ 	.dword	_ZN40_INTERNAL_7bfa9c2a_4_k_cu_3d91ed62_111434cuda3std3__45__cpo3endE
	.align		8
        /*0020*/ 	.dword	_ZN40_INTERNAL_7bfa9c2a_4_k_cu_3d91ed62_111434cuda3std3__45__cpo6cbeginE
	.align		8
        /*0028*/ 	.dword	_ZN40_INTERNAL_7bfa9c2a_4_k_cu_3d91ed62_111434cuda3std3__45__cpo4cendE
	.align		8
        /*0030*/ 	.dword	_ZN40_INTERNAL_7bfa9c2a_4_k_cu_3d91ed62_111434cuda3std3__442_GLOBAL__N__7bfa9c2a_4_k_cu_3d91ed62_111436ignoreE
	.align		8
        /*0038*/ 	.dword	_ZN40_INTERNAL_7bfa9c2a_4_k_cu_3d91ed62_111434cuda3std3__419piecewise_constructE
	.align		8
        /*0040*/ 	.dword	_ZN40_INTERNAL_7bfa9c2a_4_k_cu_3d91ed62_111434cuda3std3__48in_placeE
	.align		8
        /*0048*/ 	.dword	_ZN40_INTERNAL_7bfa9c2a_4_k_cu_3d91ed62_111434cuda3std6ranges3__45__cpo4swapE
	.align		8
        /*0050*/ 	.dword	_ZN40_INTERNAL_7bfa9c2a_4_k_cu_3d91ed62_111434cuda3std6ranges3__45__cpo9iter_moveE
	.align		8
        /*0058*/ 	.dword	_ZN40_INTERNAL_7bfa9c2a_4_k_cu_3d91ed62_111434cute7productE
	.align		8
        /*0060*/ 	.dword	_ZN40_INTERNAL_7bfa9c2a_4_k_cu_3d91ed62_111434cute1_E
	.align		8
        /*0068*/ 	.dword	$str$22
	.align		8
        /*0070*/ 	.dword	$str$23


//--------------------- .text._ZN7cutlass13device_kernelINS_4gemm6kernel13GemmUniversalIN4cute5tupleIJiiiiEEENS1_10collective13CollectiveMmaINS1_34MainloopSm90TmaGmmaWarpSpecializedILi3ENS5_IJNS4_1CILi1EEESB_SB_EEENS1_35KernelTmaWarpSpecializedCooperativeEEENS5_IJNSA_ILi256EEESF_NSA_ILi64EEEEEENS_10bfloat16_tENS5_IJlSB_lEEESI_SJ_NS4_8TiledMMAINS4_8MMA_AtomIJNS4_4SM904GMMA28MMA_64x256x16_F32BF16BF16_SSILNSN_5MajorE0ELSP_0ELNSN_7ScaleInE1ELSQ_1EEEEEENS4_6LayoutINS5_IJNSA_ILi2EEESB_SB_EEENS5_IJSB_NSA_ILi0EEESW_EEEEENS5_IJNS4_10UnderscoreESZ_SZ_EEEEENS4_13SM90_TMA_LOADENS4_14ComposedLayoutINS4_7SwizzleILi3ELi4ELi3EEENS4_18smem_ptr_flag_bitsILi16EEENST_INS5_IJNSA_ILi8EEESG_EEENS5_IJSG_SB_EEEEEEEvNS4_8identityES12_S1C_vS1D_EENS_8epilogue10collective6detail29Sm90TmaWarpSpecializedAdapterINS1G_15DefaultEpilogueISI_SJ_SJ_NS1F_6thread17LinearCombinationISI_Li1EffLNS1K_9ScaleType4KindE0ELNS_15FloatRoundStyleE2ESI_EENS1_15EpilogueDefaultEEEEEvvEEEEvNT_6ParamsE --------------------------
	.section	.text._ZN7cutlass13device_kernelINS_4gemm6kernel13GemmUniversalIN4cute5tupleIJiiiiEEENS1_10collective13CollectiveMmaINS1_34MainloopSm90TmaGmmaWarpSpecializedILi3ENS5_IJNS4_1CILi1EEESB_SB_EEENS1_35KernelTmaWarpSpecializedCooperativeEEENS5_IJNSA_ILi256EEESF_NSA_ILi64EEEEEENS_10bfloat16_tENS5_IJlSB_lEEESI_SJ_NS4_8TiledMMAINS4_8MMA_AtomIJNS4_4SM904GMMA28MMA_64x256x16_F32BF16BF16_SSILNSN_5MajorE0ELSP_0ELNSN_7ScaleInE1ELSQ_1EEEEEENS4_6LayoutINS5_IJNSA_ILi2EEESB_SB_EEENS5_IJSB_NSA_ILi0EEESW_EEEEENS5_IJNS4_10UnderscoreESZ_SZ_EEEEENS4_13SM90_TMA_LOADENS4_14ComposedLayoutINS4_7SwizzleILi3ELi4ELi3EEENS4_18smem_ptr_flag_bitsILi16EEENST_INS5_IJNSA_ILi8EEESG_EEENS5_IJSG_SB_EEEEEEEvNS4_8identityES12_S1C_vS1D_EENS_8epilogue10collective6detail29Sm90TmaWarpSpecializedAdapterINS1G_15DefaultEpilogueISI_SJ_SJ_NS1F_6thread17LinearCombinationISI_Li1EffLNS1K_9ScaleType4KindE0ELNS_15FloatRoundStyleE2ESI_EENS1_15EpilogueDefaultEEEEEvvEEEEvNT_6ParamsE,"ax",@progbits
	.align	128
.text._ZN7cutlass13device_kernelINS_4gemm6kernel13GemmUniversalIN4cute5tupleIJiiiiEEENS1_10collective13CollectiveMmaINS1_34MainloopSm90TmaGmmaWarpSpecializedILi3ENS5_IJNS4_1CILi1EEESB_SB_EEENS1_35KernelTmaWarpSpecializedCooperativeEEENS5_IJNSA_ILi256EEESF_NSA_ILi64EEEEEENS_10bfloat16_tENS5_IJlSB_lEEESI_SJ_NS4_8TiledMMAINS4_8MMA_AtomIJNS4_4SM904GMMA28MMA_64x256x16_F32BF16BF16_SSILNSN_5MajorE0ELSP_0ELNSN_7ScaleInE1ELSQ_1EEEEEENS4_6LayoutINS5_IJNSA_ILi2EEESB_SB_EEENS5_IJSB_NSA_ILi0EEESW_EEEEENS5_IJNS4_10UnderscoreESZ_SZ_EEEEENS4_13SM90_TMA_LOADENS4_14ComposedLayoutINS4_7SwizzleILi3ELi4ELi3EEENS4_18smem_ptr_flag_bitsILi16EEENST_INS5_IJNSA_ILi8EEESG_EEENS5_IJSG_SB_EEEEEEEvNS4_8identityES12_S1C_vS1D_EENS_8epilogue10collective6detail29Sm90TmaWarpSpecializedAdapterINS1G_15DefaultEpilogueISI_SJ_SJ_NS1F_6thread17LinearCombinationISI_Li1EffLNS1K_9ScaleType4KindE0ELNS_15FloatRoundStyleE2ESI_EENS1_15EpilogueDefaultEEEEEvvEEEEvNT_6ParamsE:
        .type           _ZN7cutlass13device_kernelINS_4gemm6kernel13GemmUniversalIN4cute5tupleIJiiiiEEENS1_10collective13CollectiveMmaINS1_34MainloopSm90TmaGmmaWarpSpecializedILi3ENS5_IJNS4_1CILi1EEESB_SB_EEENS1_35KernelTmaWarpSpecializedCooperativeEEENS5_IJNSA_ILi256EEESF_NSA_ILi64EEEEEENS_10bfloat16_tENS5_IJlSB_lEEESI_SJ_NS4_8TiledMMAINS4_8MMA_AtomIJNS4_4SM904GMMA28MMA_64x256x16_F32BF16BF16_SSILNSN_5MajorE0ELSP_0ELNSN_7ScaleInE1ELSQ_1EEEEEENS4_6LayoutINS5_IJNSA_ILi2EEESB_SB_EEENS5_IJSB_NSA_ILi0EEESW_EEEEENS5_IJNS4_10UnderscoreESZ_SZ_EEEEENS4_13SM90_TMA_LOADENS4_14ComposedLayoutINS4_7SwizzleILi3ELi4ELi3EEENS4_18smem_ptr_flag_bitsILi16EEENST_INS5_IJNSA_ILi8EEESG_EEENS5_IJSG_SB_EEEEEEEvNS4_8identityES12_S1C_vS1D_EENS_8epilogue10collective6detail29Sm90TmaWarpSpecializedAdapterINS1G_15DefaultEpilogueISI_SJ_SJ_NS1F_6thread17LinearCombinationISI_Li1EffLNS1K_9ScaleType4KindE0ELNS_15FloatRoundStyleE2ESI_EENS1_15EpilogueDefaultEEEEEvvEEEEvNT_6ParamsE,@function
        .size           _ZN7cutlass13device_kernelINS_4gemm6kernel13GemmUniversalIN4cute5tupleIJiiiiEEENS1_10collective13CollectiveMmaINS1_34MainloopSm90TmaGmmaWarpSpecializedILi3ENS5_IJNS4_1CILi1EEESB_SB_EEENS1_35KernelTmaWarpSpecializedCooperativeEEENS5_IJNSA_ILi256EEESF_NSA_ILi64EEEEEENS_10bfloat16_tENS5_IJlSB_lEEESI_SJ_NS4_8TiledMMAINS4_8MMA_AtomIJNS4_4SM904GMMA28MMA_64x256x16_F32BF16BF16_SSILNSN_5MajorE0ELSP_0ELNSN_7ScaleInE1ELSQ_1EEEEEENS4_6LayoutINS5_IJNSA_ILi2EEESB_SB_EEENS5_IJSB_NSA_ILi0EEESW_EEEEENS5_IJNS4_10UnderscoreESZ_SZ_EEEEENS4_13SM90_TMA_LOADENS4_14ComposedLayoutINS4_7SwizzleILi3ELi4ELi3EEENS4_18smem_ptr_flag_bitsILi16EEENST_INS5_IJNSA_ILi8EEESG_EEENS5_IJSG_SB_EEEEEEEvNS4_8identityES12_S1C_vS1D_EENS_8epilogue10collective6detail29Sm90TmaWarpSpecializedAdapterINS1G_15DefaultEpilogueISI_SJ_SJ_NS1F_6thread17LinearCombinationISI_Li1EffLNS1K_9ScaleType4KindE0ELNS_15FloatRoundStyleE2ESI_EENS1_15EpilogueDefaultEEEEEvvEEEEvNT_6ParamsE,(.L_x_574 - _ZN7cutlass13device_kernelINS_4gemm6kernel13GemmUniversalIN4cute5tupleIJiiiiEEENS1_10collective13CollectiveMmaINS1_34MainloopSm90TmaGmmaWarpSpecializedILi3ENS5_IJNS4_1CILi1EEESB_SB_EEENS1_35KernelTmaWarpSpecializedCooperativeEEENS5_IJNSA_ILi256EEESF_NSA_ILi64EEEEEENS_10bfloat16_tENS5_IJlSB_lEEESI_SJ_NS4_8TiledMMAINS4_8MMA_AtomIJNS4_4SM904GMMA28MMA_64x256x16_F32BF16BF16_SSILNSN_5MajorE0ELSP_0ELNSN_7ScaleInE1ELSQ_1EEEEEENS4_6LayoutINS5_IJNSA_ILi2EEESB_SB_EEENS5_IJSB_NSA_ILi0EEESW_EEEEENS5_IJNS4_10UnderscoreESZ_SZ_EEEEENS4_13SM90_TMA_LOADENS4_14ComposedLayoutINS4_7SwizzleILi3ELi4ELi3EEENS4_18smem_ptr_flag_bitsILi16EEENST_INS5_IJNSA_ILi8EEESG_EEENS5_IJSG_SB_EEEEEEEvNS4_8identityES12_S1C_vS1D_EENS_8epilogue10collective6detail29Sm90TmaWarpSpecializedAdapterINS1G_15DefaultEpilogueISI_SJ_SJ_NS1F_6thread17LinearCombinationISI_Li1EffLNS1K_9ScaleType4KindE0ELNS_15FloatRoundStyleE2ESI_EENS1_15EpilogueDefaultEEEEEvvEEEEvNT_6ParamsE)
        .other          _ZN7cutlass13device_kernelINS_4gemm6kernel13GemmUniversalIN4cute5tupleIJiiiiEEENS1_10collective13CollectiveMmaINS1_34MainloopSm90TmaGmmaWarpSpecializedILi3ENS5_IJNS4_1CILi1EEESB_SB_EEENS1_35KernelTmaWarpSpecializedCooperativeEEENS5_IJNSA_ILi256EEESF_NSA_ILi64EEEEEENS_10bfloat16_tENS5_IJlSB_lEEESI_SJ_NS4_8TiledMMAINS4_8MMA_AtomIJNS4_4SM904GMMA28MMA_64x256x16_F32BF16BF16_SSILNSN_5MajorE0ELSP_0ELNSN_7ScaleInE1ELSQ_1EEEEEENS4_6LayoutINS5_IJNSA_ILi2EEESB_SB_EEENS5_IJSB_NSA_ILi0EEESW_EEEEENS5_IJNS4_10UnderscoreESZ_SZ_EEEEENS4_13SM90_TMA_LOADENS4_14ComposedLayoutINS4_7SwizzleILi3ELi4ELi3EEENS4_18smem_ptr_flag_bitsILi16EEENST_INS5_IJNSA_ILi8EEESG_EEENS5_IJSG_SB_EEEEEEEvNS4_8identityES12_S1C_vS1D_EENS_8epilogue10collective6detail29Sm90TmaWarpSpecializedAdapterINS1G_15DefaultEpilogueISI_SJ_SJ_NS1F_6thread17LinearCombinationISI_Li1EffLNS1K_9ScaleType4KindE0ELNS_15FloatRoundStyleE2ESI_EENS1_15EpilogueDefaultEEEEEvvEEEEvNT_6ParamsE,@"STO_CUDA_ENTRY STV_DEFAULT"
_ZN7cutlass13device_kernelINS_4gemm6kernel13GemmUniversalIN4cute5tupleIJiiiiEEENS1_10collective13CollectiveMmaINS1_34MainloopSm90TmaGmmaWarpSpecializedILi3ENS5_IJNS4_1CILi1EEESB_SB_EEENS1_35KernelTmaWarpSpecializedCooperativeEEENS5_IJNSA_ILi256EEESF_NSA_ILi64EEEEEENS_10bfloat16_tENS5_IJlSB_lEEESI_SJ_NS4_8TiledMMAINS4_8MMA_AtomIJNS4_4SM904GMMA28MMA_64x256x16_F32BF16BF16_SSILNSN_5MajorE0ELSP_0ELNSN_7ScaleInE1ELSQ_1EEEEEENS4_6LayoutINS5_IJNSA_ILi2EEESB_SB_EEENS5_IJSB_NSA_ILi0EEESW_EEEEENS5_IJNS4_10UnderscoreESZ_SZ_EEEEENS4_13SM90_TMA_LOADENS4_14ComposedLayoutINS4_7SwizzleILi3ELi4ELi3EEENS4_18smem_ptr_flag_bitsILi16EEENST_INS5_IJNSA_ILi8EEESG_EEENS5_IJSG_SB_EEEEEEEvNS4_8identityES12_S1C_vS1D_EENS_8epilogue10collective6detail29Sm90TmaWarpSpecializedAdapterINS1G_15DefaultEpilogueISI_SJ_SJ_NS1F_6thread17LinearCombinationISI_Li1EffLNS1K_9ScaleType4KindE0ELNS_15FloatRoundStyleE2ESI_EENS1_15EpilogueDefaultEEEEEvvEEEEvNT_6ParamsE:
[----:B------:R-:W0:Y:S02]  /*0000*/  LDC R1, c[0x0][0x28] ;  /* 0x00000a00ff017b82 */ /* 0x000e240000000800 */
[----:B0-----:R-:W-:Y:S01]  /*0010*/  VIADD R1, R1, 0xfffff878 ;  /* 0xfffff87801017836 */ /* 0x001fe20000000000 */
[----:B------:R-:W0:Y:S01]  /*0020*/  S2R R2, SR_TID.X ;  /* 0x0000000000027919 */ /* 0x000e220000002100 */
[----:B------:R-:W-:Y:S01]  /*0030*/  ELECT P0, URZ, PT ;  /* 0x00000000003f782f */ /* 0x000fe20003800000 */
[----:B------:R-:W-:Y:S01]  /*0040*/  BSSY B0, `(.L_x_0) ;  /* 0x0000015000007945 */ /* 0x000fe20003800000 */
[--C-:B0-----:R-:W-:Y:S02]  /*0050*/  SHF.R.U32.HI R0, RZ, 0x5, R2.reuse ;  /* 0x00000005ff007819 */ /* 0x101fe40000011602 */
[----:B------:R-:W-:-:S03]  /*0060*/  SHF.R.U32.HI R160, RZ, 0x7, R2 ;  /* 0x00000007ffa07819 */ /* 0x000fc60000011602 */
[----:B------:R-:W0:Y:S04]  /*0070*/  SHFL.IDX PT, R3, R0, RZ, 0x1f ;  /* 0x00001fff00037589 */ /* 0x000e2800000e0000 */
[----:B------:R-:W1:Y:S01]  /*0080*/  SHFL.IDX PT, R2, R160, RZ, 0x1f ;  /* 0x00001fffa0027589 */ /* 0x000e6200000e0000 */
[----:B0-----:R-:W-:Y:S02]  /*0090*/  R2UR UR10, R3 ;  /* 0x00000000030a72ca */ /* 0x001fe400000e0000 */
[----:B-1----:R-:W-:-:S11]  /*00a0*/  R2UR UR5, R2 ;  /* 0x00000000020572ca */ /* 0x002fd600000e0000 */
[----:B------:R-:W-:Y:S02]  /*00b0*/  USHF.R.S32.HI UR4, URZ, 0x1f, UR10 ;  /* 0x0000001f3f047899 */ /* 0x000fe4000801140a */
[----:B------:R-:W-:Y:S02]  /*00c0*/  ISETP.NE.OR P0, PT, RZ, UR10, !P0 ;  /* 0x0000000aff007c0c */ /* 0x000fe4000c705670 */
[----:B------:R-:W-:-:S04]  /*00d0*/  ULEA.HI UR4, UR4, UR10, URZ, 0x2 ;  /* 0x0000000a04047291 */ /* 0x000fc8000f8f103f */
[----:B------:R-:W-:-:S04]  /*00e0*/  ULOP3.LUT UR4, UR4, 0xfffffffc, URZ, 0xc0, !UPT ;  /* 0xfffffffc04047892 */ /* 0x000fc8000f8ec03f */
[----:B------:R-:W-:-:S03]  /*00f0*/  UIADD3 UR10, UR10, -UR4, URZ ;  /* 0x800000040a0a7290 */ /* 0x000fc6000fffe03f */
[----:B------:R-:W-:Y:S09]  /*0100*/  @P0 BRA `(.L_x_1) ;  /* 0x0000000000200947 */ /* 0x000ff20003800000 */
[----:B------:R-:W-:Y:S02]  /*0110*/  ULDC.64 UR6, c[0x0][0x198] ;  /* 0x0000660000067ab9 */ /* 0x000fe40000000a00 */
[----:B------:R-:W-:Y:S02]  /*0120*/  UIADD3 UR8, UP0, UR6, 0xf0, URZ ;  /* 0x000000f006087890 */ /* 0x000fe4000ff1e03f */
[----:B------:R-:W-:Y:S02]  /*0130*/  UIADD3 UR6, UP1, UR6, 0x1f0, URZ ;  /* 0x000001f006067890 */ /* 0x000fe4000ff3e03f */
[----:B------:R-:W-:Y:S02]  /*0140*/  UIADD3.X UR9, URZ, UR7, URZ, UP0, !UPT ;  /* 0x000000073f097290 */ /* 0x000fe400087fe43f */
[----:B------:R-:W-:-:S07]  /*0150*/  UIADD3.X UR7, URZ, UR7, URZ, UP1, !UPT ;  /* 0x000000073f077290 */ /* 0x000fce0008ffe43f */
[----:B------:R0:W-:Y:S02]  /*0160*/  UTMACCTL.PF [UR8] ;  /* 0x00000000080079b9 */ /* 0x0001e40008040000 */
[----:B------:R0:W-:Y:S02]  /*0170*/  UTMACCTL.PF [UR6] ;  /* 0x00000000060079b9 */ /* 0x0001e40008040000 */
[----:B0-----:R-:W-:Y:S01]  /*0180*/  NOP ;  /* 0x0000000000007918 */ /* 0x001fe20000000000 */
.L_x_1:
[----:B------:R-:W-:Y:S05]  /*0190*/  BSYNC B0 ;  /* 0x0000000000007941 */ /* 0x000fea0003800000 */
.L_x_0:
[----:B------:R-:W0:Y:S01]  /*01a0*/  SHFL.IDX PT, R2, R0, RZ, 0x1f ;  /* 0x00001fff00027589 */ /* 0x000e2200000e0000 */
[----:B------:R-:W-:Y:S01]  /*01b0*/  UISETP.NE.AND UP0, UPT, UR10, 0x3, UPT ;  /* 0x000000030a00788c */ /* 0x000fe2000bf05270 */
[----:B------:R-:W-:Y:S01]  /*01c0*/  ISETP.NE.AND P1, PT, RZ, UR5, PT ;  /* 0x00000005ff007c0c */ /* 0x000fe2000bf25270 */
[----:B------:R-:W-:Y:S02]  /*01d0*/  UIADD3 UR18, UR5, -0x1, URZ ;  /* 0xffffffff05127890 */ /* 0x000fe4000fffe03f */
[----:B------:R-:W-:Y:S02]  /*01e0*/  UISETP.EQ.OR UP0, UPT, UR10, URZ, !UP0 ;  /* 0x0000003f0a00728c */ /* 0x000fe4000c702670 */
[----:B------:R-:W-:Y:S02]  /*01f0*/  UISETP.GE.U32.AND UP1, UPT, UR18, 0x2, UPT ;  /* 0x000000021200788c */ /* 0x000fe4000bf26070 */
[----:B------:R-:W-:-:S04]  /*0200*/  UISETP.EQ.AND UP0, UPT, UR5, URZ, UP0 ;  /* 0x0000003f0500728c */ /* 0x000fc80008702270 */
[----:B------:R-:W-:-:S04]  /*0210*/  USEL UR40, URZ, 0x1, !UP0 ;  /* 0x000000013f287887 */ /* 0x000fc8000c000000 */
[----:B------:R-:W-:Y:S01]  /*0220*/  USEL UR40, UR40, 0x2, UP1 ;  /* 0x0000000228287887 */ /* 0x000fe20008800000 */
[----:B0-----:R-:W-:-:S13]  /*0230*/  ISETP.NE.AND P0, PT, R2, RZ, PT ;  /* 0x000000ff0200720c */ /* 0x001fda0003f05270 */
[----:B------:R-:W-:Y:S05]  /*0240*/  @P0 BRA `(.L_x_2) ;  /* 0x0000000000500947 */ /* 0x000fea0003800000 */
[----:B------:R-:W0:Y:S01]  /*0250*/  S2UR UR8, SR_CgaCtaId ;  /* 0x00000000000879c3 */ /* 0x000e220000008800 */
[----:B------:R-:W-:Y:S01]  /*0260*/  UMOV UR4, 0x400 ;  /* 0x0000040000047882 */ /* 0x000fe20000000000 */
[----:B------:R-:W-:Y:S01]  /*0270*/  UMOV UR5, 0x1 ;  /* 0x0000000100057882 */ /* 0x000fe20000000000 */
[----:B------:R-:W-:Y:S01]  /*0280*/  UMOV UR6, 0x100 ;  /* 0x0000010000067882 */ /* 0x000fe20000000000 */
[----:B------:R-:W-:Y:S01]  /*0290*/  ELECT P0, URZ, PT ;  /* 0x00000000003f782f */ /* 0x000fe20003800000 */
[----:B------:R-:W-:-:S04]  /*02a0*/  UIADD3 UR6, -UR6, 0x100000, URZ ;  /* 0x0010000006067890 */ /* 0x000fc8000fffe13f */
[----:B------:R-:W-:Y:S02]  /*02b0*/  USHF.L.U32 UR7, UR6, 0xb, URZ ;  /* 0x0000000b06077899 */ /* 0x000fe4000800063f */
[----:B------:R-:W-:Y:S02]  /*02c0*/  USHF.L.U32 UR6, UR6, 0x1, URZ ;  /* 0x0000000106067899 */ /* 0x000fe4000800063f */
[----:B0-----:R-:W-:Y:S02]  /*02d0*/  ULEA UR8, UR8, UR4, 0x18 ;  /* 0x0000000408087291 */ /* 0x001fe4000f8ec03f */
[----:B------:R-:W-:-:S04]  /*02e0*/  UIADD3 UR4, -UR5, 0x100000, URZ ;  /* 0x0010000005047890 */ /* 0x000fc8000fffe13f */
[----:B------:R-:W-:Y:S02]  /*02f0*/  USHF.L.U32 UR5, UR4, 0xb, URZ ;  /* 0x0000000b04057899 */ /* 0x000fe4000800063f */
[----:B------:R-:W-:Y:S01]  /*0300*/  USHF.L.U32 UR4, UR4, 0x1, URZ ;  /* 0x0000000104047899 */ /* 0x000fe2000800063f */
[----:B------:R-:W0:Y:S11]  /*0310*/  FENCE.VIEW.ASYNC.S ;  /* 0x00000000000073c6 */ /* 0x000e360000000000 */
[----:B0-----:R0:W1:Y:S01]  /*0320*/  SYNCS.EXCH.64 URZ, [UR8], UR4 ;  /* 0x00000004083f75b2 */ /* 0x0010620008000100 */
[----:B------:R0:W2:Y:S01]  /*0330*/  SYNCS.EXCH.64 URZ, [UR8+0x18], UR6 ;  /* 0x00001806083f75b2 */ /* 0x0000a20008000100 */
[----:B------:R0:W3:Y:S01]  /*0340*/  SYNCS.EXCH.64 URZ, [UR8+0x8], UR4 ;  /* 0x00000804083f75b2 */ /* 0x0000e20008000100 */
[----:B------:R0:W4:Y:S01]  /*0350*/  SYNCS.EXCH.64 URZ, [UR8+0x20], UR6 ;  /* 0x00002006083f75b2 */ /* 0x0001220008000100 */
[----:B------:R0:W0:Y:S01]  /*0360*/  SYNCS.EXCH.64 URZ, [UR8+0x10], UR4 ;  /* 0x00001004083f75b2 */ /* 0x0000220008000100 */
[----:B------:R0:W0:Y:S01]  /*0370*/  SYNCS.EXCH.64 URZ, [UR8+0x28], UR6 ;  /* 0x00002806083f75b2 */ /* 0x0000220008000100 */
[----:B------:R-:W-:Y:S01]  /*0380*/  NOP ;  /* 0x0000000000007918 */ /* 0x000fe20000000000 */
.L_x_2:
[----:B------:R-:W5:Y:S01]  /*0390*/  SHFL.IDX PT, R0, R0, RZ, 0x1f ;  /* 0x00001fff00007589 */ /* 0x000f6200000e0000 */
[----:B------:R-:W-:Y:S01]  /*03a0*/  ELECT P0, URZ, PT ;  /* 0x00000000003f782f */ /* 0x000fe20003800000 */
[----:B------:R-:W1:Y:S01]  /*03b0*/  S2UR UR17, SR_CTAID.Y ;  /* 0x00000000001179c3 */ /* 0x000e620000002600 */
[----:B0-----:R-:W-:Y:S01]  /*03c0*/  ULDC UR5, c[0x0][0x65c] ;  /* 0x0001970000057ab9 */ /* 0x001fe20000000800 */
[----:B------:R-:W-:Y:S01]  /*03d0*/  UMOV UR12, 0x20 ;  /* 0x00000020000c7882 */ /* 0x000fe20000000000 */
[----:B------:R-:W-:Y:S01]  /*03e0*/  UISETP.NE.AND UP2, UPT, UR5, 0x1, UPT ;  /* 0x000000010500788c */ /* 0x000fe2000bf45270 */
[----:B------:R-:W-:Y:S01]  /*03f0*/  NOP ;  /* 0x0000000000007918 */ /* 0x000fe20000000000 */
[----:B------:R-:W-:Y:S02]  /*0400*/  NOP ;  /* 0x0000000000007918 */ /* 0x000fe40000000000 */
[----:B------:R-:W-:Y:S01]  /*0410*/  UP2UR UR45, UPR, URZ, 0x4 ;  /* 0x000000043f2d7883 */ /* 0x000fe20008000000 */
[----:B------:R-:W0:Y:S01]  /*0420*/  S2UR UR4, SR_CTAID.X ;  /* 0x00000000000479c3 */ /* 0x000e220000002500 */
[----:B------:R-:W-:-:S02]  /*0430*/  PLOP3.LUT P2, PT, PT, PT, UP2, 0x80, 0x0 ;  /* 0x000000000000781c */ /* 0x000fc40003f4f028 */
[----:B------:R-:W-:Y:S02]  /*0440*/  PLOP3.LUT P4, PT, PT, PT, UP2, 0x80, 0x0 ;  /* 0x000000000000781c */ /* 0x000fe40003f8f028 */
[----:B------:R-:W-:Y:S01]  /*0450*/  PLOP3.LUT P3, PT, PT, PT, UP2, 0x80, 0x0 ;  /* 0x000000000000781c */ /* 0x000fe20003f6f028 */
[----:B------:R-:W-:Y:S01]  /*0460*/  @UP2 ULDC UR14, c[0x0][0x10] ;  /* 0x00000400000e2ab9 */ /* 0x000fe20000000800 */
[----:B------:R-:W-:Y:S01]  /*0470*/  @UP2 UMOV UR9, URZ ;  /* 0x0000003f00092c82 */ /* 0x000fe20008000000 */
[----:B------:R-:W-:Y:S01]  /*0480*/  @!UP2 ULDC UR11, c[0x0][0xc] ;  /* 0x00000300000baab9 */ /* 0x000fe20000000800 */
[----:B-----5:R-:W-:Y:S01]  /*0490*/  ISETP.NE.OR P0, PT, R0, RZ, !P0 ;  /* 0x000000ff0000720c */ /* 0x020fe20004705670 */
[----:B-1----:R-:W-:Y:S02]  /*04a0*/  @UP2 UMOV UR7, UR17 ;  /* 0x0000001100072c82 */ /* 0x002fe40008000000 */
[----:B------:R-:W-:Y:S01]  /*04b0*/  @UP2 UMOV UR8, UR7 ;  /* 0x0000000700082c82 */ /* 0x000fe20008000000 */
[----:B------:R-:W-:Y:S01]  /*04c0*/  @!UP2 UMOV UR7, UR17 ;  /* 0x000000110007ac82 */ /* 0x000fe20008000000 */
[----:B0-----:R-:W-:-:S08]  /*04d0*/  @UP2 UIMAD.WIDE.U32 UR14, UR4, UR14, UR8 ;  /* 0x0000000e040e22a5 */ /* 0x001fd0000f8e0008 */
[----:B------:R-:W-:Y:S01]  /*04e0*/  VOTEU.ALL UP0, P0 ;  /* 0x00000000003f7886 */ /* 0x000fe20000000000 */
[----:B------:R-:W-:Y:S01]  /*04f0*/  VOTEU.ALL UP1, P0 ;  /* 0x00000000003f7886 */ /* 0x000fe20000020000 */
[----:B------:R-:W-:-:S03]  /*0500*/  IMAD.U32 R2, RZ, RZ, UR14 ;  /* 0x0000000eff027e24 */ /* 0x000fc6000f8e00ff */
[----:B------:R-:W0:Y:S01]  /*0510*/  @!UP0 S2UR UR6, SR_CgaCtaId ;  /* 0x00000000000689c3 */ /* 0x000e220000008800 */
[----:B------:R-:W-:Y:S01]  /*0520*/  @!UP0 UMOV UR5, 0x400 ;  /* 0x0000040000058882 */ /* 0x000fe20000000000 */
[----:B------:R-:W-:-:S04]  /*0530*/  @!UP0 UIADD3 UR12, -UR12, 0x100000, URZ ;  /* 0x001000000c0c8890 */ /* 0x000fc8000fffe13f */
[----:B------:R-:W-:Y:S02]  /*0540*/  @!UP0 USHF.L.U32 UR13, UR12, 0xb, URZ ;  /* 0x0000000b0c0d8899 */ /* 0x000fe4000800063f */
[----:B------:R-:W-:Y:S01]  /*0550*/  @!UP0 USHF.L.U32 UR12, UR12, 0x1, URZ ;  /* 0x000000010c0c8899 */ /* 0x000fe2000800063f */
[----:B------:R-:W-:Y:S01]  /*0560*/  IMAD.U32 R3, RZ, RZ, UR15 ;  /* 0x0000000fff037e24 */ /* 0x000fe2000f8e00ff */
[----:B0-----:R-:W-:Y:S01]  /*0570*/  @!UP0 ULEA UR16, UR6, UR5, 0x18 ;  /* 0x0000000506108291 */ /* 0x001fe2000f8ec03f */
[----:B------:R-:W-:Y:S01]  /*0580*/  VOTEU.ALL UP0, P0 ;  /* 0x00000000003f7886 */ /* 0x000fe20000000000 */
[----:B------:R-:W-:Y:S01]  /*0590*/  PLOP3.LUT P0, PT, PT, PT, UP2, 0x80, 0x0 ;  /* 0x000000000000781c */ /* 0x000fe20003f0f028 */
[----:B------:R-:W-:Y:S01]  /*05a0*/  UMOV UR5, URZ ;  /* 0x0000003f00057c82 */ /* 0x000fe20008000000 */
[----:B------:R-:W-:Y:S01]  /*05b0*/  @UP2 UMOV UR6, URZ ;  /* 0x0000003f00062c82 */ /* 0x000fe20008000000 */
[----:B------:R-:W-:Y:S02]  /*05c0*/  @!UP2 UIMAD.WIDE.U32 UR8, UR11, UR7, UR4 ;  /* 0x000000070b08a2a5 */ /* 0x000fe4000f8e0004 */
[----:B------:R-:W-:-:S04]  /*05d0*/  @UP2 UIADD3 UR6, UR15, UR6, URZ ;  /* 0x000000060f062290 */ /* 0x000fc8000fffe03f */
[----:B------:R-:W-:Y:S01]  /*05e0*/  IMAD.U32 R5, RZ, RZ, UR9 ;  /* 0x00000009ff057e24 */ /* 0x000fe2000f8e00ff */
[----:B------:R-:W0:Y:S02]  /*05f0*/  FENCE.VIEW.ASYNC.S ;  /* 0x00000000000073c6 */ /* 0x000e240000000000 */
[----:B0-----:R0:W2:Y:S01]  /*0600*/  @!UP0 SYNCS.EXCH.64 URZ, [UR16+0x40], UR12 ;  /* 0x0000400c103f85b2 */ /* 0x0010a20008000100 */
[----:B------:R-:W-:Y:S01]  /*0610*/  @P2 MOV R6, UR6 ;  /* 0x0000000600062c02 */ /* 0x000fe20008000f00 */
[----:B------:R-:W-:Y:S02]  /*0620*/  IMAD.U32 R3, RZ, RZ, UR9 ;  /* 0x00000009ff037e24 */ /* 0x000fe4000f8e00ff */
[----:B------:R-:W-:Y:S02]  /*0630*/  @P0 IMAD.MOV.U32 R7, RZ, RZ, R2 ;  /* 0x000000ffff070224 */ /* 0x000fe400078e0002 */
[----:B------:R-:W-:Y:S02]  /*0640*/  IMAD.U32 R2, RZ, RZ, UR8 ;  /* 0x00000008ff027e24 */ /* 0x000fe4000f8e00ff */
[----:B------:R-:W-:-:S02]  /*0650*/  @!P4 IMAD.MOV.U32 R6, RZ, RZ, R5 ;  /* 0x000000ffff06c224 */ /* 0x000fc400078e0005 */
[----:B------:R-:W-:Y:S01]  /*0660*/  IMAD.U32 R4, RZ, RZ, UR8 ;  /* 0x00000008ff047e24 */ /* 0x000fe2000f8e00ff */
[----:B------:R-:W-:Y:S02]  /*0670*/  @!P3 MOV R7, R2 ;  /* 0x000000020007b202 */ /* 0x000fe40000000f00 */
[----:B------:R0:W-:Y:S01]  /*0680*/  STL [R1+0x200], R6 ;  /* 0x0002000601007387 */ /* 0x0001e20000100800 */
[----:B------:R0:W2:Y:S03]  /*0690*/  @!UP1 SYNCS.EXCH.64 URZ, [UR16+0x48], UR12 ;  /* 0x0000480c103f95b2 */ /* 0x0000a60008000100 */
[----:B------:R0:W-:Y:S01]  /*06a0*/  STL [R1+0x204], R7 ;  /* 0x0002040701007387 */ /* 0x0001e20000100800 */
[----:B------:R-:W-:Y:S01]  /*06b0*/  NOP ;  /* 0x0000000000007918 */ /* 0x000fe20000000000 */
[----:B--234-:R-:W-:Y:S06]  /*06c0*/  BAR.SYNC.DEFER_BLOCKING 0x0 ;  /* 0x0000000000007b1d */ /* 0x01cfec0000010000 */
[----:B------:R-:W-:Y:S05]  /*06d0*/  @!P1 BRA `(.L_x_3) ;  /* 0x0000019800109947 */ /* 0x000fea0003800000 */
[----:B------:R-:W-:-:S06]  /*06e0*/  UISETP.GT.U32.AND UP0, UPT, UR18, 0x1, UPT ;  /* 0x000000011200788c */ /* 0x000fcc000bf04070 */
[----:B------:R-:W-:-:S13]  /*06f0*/  PLOP3.LUT P0, PT, PT, PT, UP0, 0x80, 0x0 ;  /* 0x000000000000781c */ /* 0x000fda0003f0f008 */
[----:B0-----:R-:W-:Y:S05]  /*0700*/  @P0 EXIT ;  /* 0x000000000000094d */ /* 0x001fea0003800000 */
[----:B------:R-:W-:Y:S01]  /*0710*/  ULDC.64 UR8, c[0x0][0x650] ;  /* 0x0001940000087ab9 */ /* 0x000fe20000000a00 */
[----:B------:R-:W-:Y:S01]  /*0720*/  UMOV UR41, 0xffffffff ;  /* 0xffffffff00297882 */ /* 0x000fe20000000000 */
[----:B------:R-:W-:Y:S01]  /*0730*/  ISETP.GE.U32.AND P0, PT, R7, UR8, PT ;  /* 0x0000000807007c0c */ /* 0x000fe2000bf06070 */
[----:B------:R-:W-:Y:S01]  /*0740*/  UMOV UR42, 0xffffffff ;  /* 0xffffffff002a7882 */ /* 0x000fe20000000000 */
[----:B------:R-:W-:Y:S01]  /*0750*/  UMOV UR43, 0xffffffff ;  /* 0xffffffff002b7882 */ /* 0x000fe20000000000 */
[----:B------:R-:W-:Y:S02]  /*0760*/  PRMT R0, RZ, 0x7610, R0 ;  /* 0x00007610ff007816 */ /* 0x000fe40000000000 */
[----:B------:R-:W-:-:S13]  /*0770*/  ISETP.GE.U32.AND.EX P0, PT, R6, UR9, PT, P0 ;  /* 0x0000000906007c0c */ /* 0x000fda000bf06100 */
[----:B------:R-:W-:Y:S05]  /*0780*/  @P0 BRA `(.L_x_4) ;  /* 0x0000000400800947 */ /* 0x000fea0003800000 */
[----:B------:R-:W-:Y:S01]  /*0790*/  I2FP.F32.U32 R0, UR4 ;  /* 0x0000000400007c45 */ /* 0x000fe20008201000 */
[----:B------:R-:W-:Y:S01]  /*07a0*/  ULDC.64 UR16, c[0x0][0x628] ;  /* 0x00018a0000107ab9 */ /* 0x000fe20000000a00 */
[----:B------:R-:W-:Y:S01]  /*07b0*/  ULDC UR6, c[0x0][0x150] ;  /* 0x0000540000067ab9 */ /* 0x000fe20000000800 */
[----:B------:R-:W-:Y:S01]  /*07c0*/  ISETP.NE.U32.AND P0, PT, RZ, UR16, PT ;  /* 0x00000010ff007c0c */ /* 0x000fe2000bf05070 */
[----:B------:R-:W-:Y:S01]  /*07d0*/  ULDC UR15, c[0x0][0x630] ;  /* 0x00018c00000f7ab9 */ /* 0x000fe20000000800 */
[----:B------:R-:W-:Y:S01]  /*07e0*/  FMUL R0, R0, UR6 ;  /* 0x0000000600007c20 */ /* 0x000fe20008400000 */
[----:B------:R-:W-:Y:S01]  /*07f0*/  R2UR UR18, R7 ;  /* 0x00000000071272ca */ /* 0x000fe200000e0000 */
[----:B------:R-:W-:Y:S01]  /*0800*/  ULDC UR20, c[0x0][0x154] ;  /* 0x0000550000147ab9 */ /* 0x000fe20000000800 */
[----:B------:R-:W-:Y:S01]  /*0810*/  ISETP.NE.AND.EX P0, PT, RZ, UR17, PT, P0 ;  /* 0x00000011ff007c0c */ /* 0x000fe2000bf05300 */
[----:B------:R0:W1:Y:S01]  /*0820*/  F2I.U32.TRUNC.NTZ R2, R0 ;  /* 0x0000000000027305 */ /* 0x000062000020f000 */
[----:B------:R-:W-:-:S02]  /*0830*/  R2UR UR19, R6 ;  /* 0x00000000061372ca */ /* 0x000fc400000e0000 */
[----:B------:R-:W-:Y:S02]  /*0840*/  R2UR UR8, R7 ;  /* 0x00000000070872ca */ /* 0x000fe400000e0000 */
[----:B------:R-:W-:-:S07]  /*0850*/  R2UR UR9, R6 ;  /* 0x00000000060972ca */ /* 0x000fce00000e0000 */
[----:B0-----:R-:W-:Y:S08]  /*0860*/  @!P0 BRA `(.L_x_5) ;  /* 0x0000000000308947 */ /* 0x001ff00003800000 */
[----:B------:R-:W-:Y:S01]  /*0870*/  R2UR UR8, R7 ;  /* 0x00000000070872ca */ /* 0x000fe200000e0000 */
[----:B------:R-:W-:Y:S01]  /*0880*/  ULDC UR6, c[0x0][0x634] ;  /* 0x00018d0000067ab9 */ /* 0x000fe20000000800 */
[----:B------:R-:W-:-:S11]  /*0890*/  R2UR UR14, R6 ;  /* 0x00000000060e72ca */ /* 0x000fd600000e0000 */
[----:B------:R-:W-:-:S04]  /*08a0*/  UIADD3 UR6, UP0, UR8, UR6, URZ ;  /* 0x0000000608067290 */ /* 0x000fc8000ff1e03f */
[----:B------:R-:W-:-:S04]  /*08b0*/  UIADD3.X UR14, URZ, UR14, URZ, UP0, !UPT ;  /* 0x0000000e3f0e7290 */ /* 0x000fc800087fe43f */
[----:B------:R-:W-:-:S04]  /*08c0*/  UIMAD.WIDE.U32 UR8, UR14, UR16, URZ ;  /* 0x000000100e0872a5 */ /* 0x000fc8000f8e003f */
[----:B------:R-:W-:Y:S02]  /*08d0*/  UIMAD.WIDE.U32 UR10, UP0, UR6, UR17, UR8 ;  /* 0x00000011060a72a5 */ /* 0x000fe4000f800008 */
[----:B------:R-:W-:Y:S02]  /*08e0*/  UIMAD.WIDE.U32 UR8, UR6, UR16, URZ ;  /* 0x00000010060872a5 */ /* 0x000fe4000f8e003f */
[----:B------:R-:W-:Y:S02]  /*08f0*/  UIADD3.X UR13, URZ, URZ, URZ, UP0, !UPT ;  /* 0x0000003f3f0d7290 */ /* 0x000fe400087fe43f */
[----:B------:R-:W-:Y:S01]  /*0900*/  UIADD3 URZ, UP0, UR9, UR10, URZ ;  /* 0x0000000a093f7290 */ /* 0x000fe2000ff1e03f */
[----:B------:R-:W-:-:S03]  /*0910*/  UMOV UR12, UR11 ;  /* 0x0000000b000c7c82 */ /* 0x000fc60008000000 */
[----:B------:R-:W-:-:S12]  /*0920*/  UIMAD.WIDE.U32.X UR8, UR14, UR17, UR12, UP0 ;  /* 0x000000110e0872a5 */ /* 0x000fd800080e040c */
.L_x_5:
[----:B------:R-:W-:Y:S01]  /*0930*/  USHF.R.U64 UR43, UR8, UR15, UR9 ;  /* 0x0000000f082b7299 */ /* 0x000fe20008001209 */
[----:B------:R-:W-:Y:S01]  /*0940*/  I2FP.F32.U32 R0, UR7 ;  /* 0x0000000700007c45 */ /* 0x000fe20008201000 */
[----:B------:R-:W-:Y:S01]  /*0950*/  USHF.R.U32.HI UR5, URZ, UR15, UR9 ;  /* 0x0000000f3f057299 */ /* 0x000fe20008011609 */
[----:B-1----:R-:W-:Y:S01]  /*0960*/  R2UR UR12, R2 ;  /* 0x00000000020c72ca */ /* 0x002fe200000e0000 */
[----:B------:R-:W-:Y:S02]  /*0970*/  UIADD3 UR6, UP0, URZ, -UR43, URZ ;  /* 0x8000002b3f067290 */ /* 0x000fe4000ff1e03f */
[----:B------:R-:W-:Y:S01]  /*0980*/  FMUL R0, R0, UR20 ;  /* 0x0000001400007c20 */ /* 0x000fe20008400000 */
[----:B------:R-:W-:Y:S01]  /*0990*/  ULDC.64 UR8, c[0x0][0x620] ;  /* 0x0001880000087ab9 */ /* 0x000fe20000000a00 */
[----:B------:R-:W-:Y:S01]  /*09a0*/  UIADD3.X UR5, URZ, ~UR5, URZ, UP0, !UPT ;  /* 0x800000053f057290 */ /* 0x000fe200087fe43f */
[----:B------:R-:W-:Y:S01]  /*09b0*/  UMOV UR10, UR18 ;  /* 0x00000012000a7c82 */ /* 0x000fe20008000000 */
[----:B------:R-:W-:-:S02]  /*09c0*/  UMOV UR11, UR19 ;  /* 0x00000013000b7c82 */ /* 0x000fc40008000000 */
[----:B------:R-:W-:Y:S01]  /*09d0*/  UIMAD UR5, UR5, UR8, URZ ;  /* 0x00000008050572a4 */ /* 0x000fe2000f8e023f */
[----:B------:R-:W0:Y:S01]  /*09e0*/  F2I.U32.TRUNC.NTZ R0, R0 ;  /* 0x0000000000007305 */ /* 0x000e22000020f000 */
[----:B------:R-:W-:Y:S02]  /*09f0*/  UIMAD.WIDE.U32 UR10, UR6, UR8, UR10 ;  /* 0x00000008060a72a5 */ /* 0x000fe4000f8e000a */
[----:B------:R-:W-:Y:S01]  /*0a00*/  UIMAD UR6, UR6, UR9, UR5 ;  /* 0x00000009060672a4 */ /* 0x000fe2000f8e0205 */
[----:B------:R-:W-:Y:S01]  /*0a10*/  ULDC UR21, c[0x0][0x658] ;  /* 0x0001960000157ab9 */ /* 0x000fe20000000800 */
[----:B------:R-:W-:Y:S02]  /*0a20*/  UMOV UR19, 0xffffffff ;  /* 0xffffffff00137882 */ /* 0x000fe40000000000 */
[----:B------:R-:W-:Y:S01]  /*0a30*/  UIADD3 UR6, UR11, UR6, URZ ;  /* 0x000000060b067290 */ /* 0x000fe2000fffe03f */
[----:B------:R-:W-:Y:S01]  /*0a40*/  ULDC UR15, c[0x0][0x618] ;  /* 0x00018600000f7ab9 */ /* 0x000fe20000000800 */
[----:B------:R-:W-:Y:S01]  /*0a50*/  ULDC.64 UR8, c[0x0][0x640] ;  /* 0x0001900000087ab9 */ /* 0x000fe20000000a00 */
[----:B------:R-:W-:Y:S01]  /*0a60*/  USHF.L.U32 UR11, UR19, UR21, URZ ;  /* 0x00000015130b7299 */ /* 0x000fe2000800063f */
[----:B------:R-:W-:Y:S01]  /*0a70*/  ISETP.NE.U32.AND P0, PT, RZ, UR8, PT ;  /* 0x00000008ff007c0c */ /* 0x000fe2000bf05070 */
[----:B------:R-:W-:-:S02]  /*0a80*/  USHF.R.U64 UR19, UR10, UR15, UR6 ;  /* 0x0000000f0a137299 */ /* 0x000fc40008001206 */
[----:B------:R-:W-:Y:S01]  /*0a90*/  USHF.R.U32.HI UR10, URZ, UR15, UR6 ;  /* 0x0000000f3f0a7299 */ /* 0x000fe20008011606 */
[----:B0-----:R-:W-:Y:S01]  /*0aa0*/  R2UR UR14, R0 ;  /* 0x00000000000e72ca */ /* 0x001fe200000e0000 */
[----:B------:R-:W-:Y:S01]  /*0ab0*/  ULDC UR17, c[0x0][0x608] ;  /* 0x0001820000117ab9 */ /* 0x000fe20000000800 */
[----:B------:R-:W-:Y:S01]  /*0ac0*/  ISETP.NE.AND.EX P0, PT, RZ, UR9, PT, P0 ;  /* 0x00000009ff007c0c */ /* 0x000fe2000bf05300 */
[----:B------:R-:W-:Y:S02]  /*0ad0*/  USHF.R.U64 UR23, UR19, UR17, UR10 ;  /* 0x0000001113177299 */ /* 0x000fe4000800120a */
[----:B------:R-:W-:Y:S01]  /*0ae0*/  USHF.R.U32.HI UR10, URZ, UR17, UR10 ;  /* 0x000000113f0a7299 */ /* 0x000fe2000801160a */
[----:B------:R-:W-:Y:S01]  /*0af0*/  UMOV UR16, 0x1 ;  /* 0x0000000100107882 */ /* 0x000fe20000000000 */
[----:B------:R-:W-:Y:S02]  /*0b00*/  UIADD3 UR12, -UR12, URZ, URZ ;  /* 0x0000003f0c0c7290 */ /* 0x000fe4000fffe13f */
[----:B------:R-:W-:-:S02]  /*0b10*/  USHF.R.U64 UR24, UR23, UR21, UR10 ;  /* 0x0000001517187299 */ /* 0x000fc4000800120a */
[----:B------:R-:W-:Y:S01]  /*0b20*/  USHF.L.U32 UR6, UR16, UR21, URZ ;  /* 0x0000001510067299 */ /* 0x000fe2000800063f */
[----:B------:R-:W-:Y:S01]  /*0b30*/  ULDC UR13, c[0x0][0x144] ;  /* 0x00005100000d7ab9 */ /* 0x000fe20000000800 */
[----:B------:R-:W-:Y:S01]  /*0b40*/  ULDC UR5, c[0x0][0x600] ;  /* 0x0001800000057ab9 */ /* 0x000fe20000000800 */
[----:B------:R-:W-:Y:S02]  /*0b50*/  ULOP3.LUT UR16, URZ, UR11, URZ, 0x33, !UPT ;  /* 0x0000000b3f107292 */ /* 0x000fe4000f8e333f */
[----:B------:R-:W-:Y:S02]  /*0b60*/  USHF.R.U32.HI UR11, URZ, UR21, UR10 ;  /* 0x000000153f0b7299 */ /* 0x000fe4000801160a */
[----:B------:R-:W-:Y:S02]  /*0b70*/  UIADD3 UR18, UR5, -0x1, URZ ;  /* 0xffffffff05127890 */ /* 0x000fe4000fffe03f */
[----:B------:R-:W-:Y:S02]  /*0b80*/  UIADD3 UR20, -UR14, URZ, URZ ;  /* 0x0000003f0e147290 */ /* 0x000fe4000fffe13f */
[----:B------:R-:W-:Y:S01]  /*0b90*/  UIMAD UR4, UR13, UR12, UR4 ;  /* 0x0000000c0d0472a4 */ /* 0x000fe2000f8e0204 */
[----:B------:R-:W-:Y:S01]  /*0ba0*/  ULDC UR25, c[0x0][0x148] ;  /* 0x0000520000197ab9 */ /* 0x000fe20000000800 */
[----:B------:R-:W-:Y:S01]  /*0bb0*/  ULDC UR21, c[0x0][0x648] ;  /* 0x0001920000157ab9 */ /* 0x000fe20000000800 */
[----:B------:R-:W-:Y:S01]  /*0bc0*/  ULDC UR22, c[0x0][0x638] ;  /* 0x00018e0000167ab9 */ /* 0x000fe20000000800 */
[----:B------:R-:W-:Y:S01]  /*0bd0*/  UMOV UR10, UR24 ;  /* 0x00000018000a7c82 */ /* 0x000fe20008000000 */
[----:B------:R-:W-:Y:S07]  /*0be0*/  @!P0 BRA `(.L_x_6) ;  /* 0x0000000000308947 */ /* 0x000fee0003800000 */
[----:B------:R-:W-:Y:S02]  /*0bf0*/  ULDC UR14, c[0x0][0x64c] ;  /* 0x00019300000e7ab9 */ /* 0x000fe40000000800 */
        /* <DEDUP_REMOVED lines=8> */
[----:B------:R-:W-:-:S07]  /*0c80*/  UIMAD.WIDE.U32.X UR8, UR17, UR9, UR14, UP0 ;  /* 0x00000009110872a5 */ /* 0x000fce00080e040e */
[----:B------:R-:W-:Y:S01]  /*0c90*/  UMOV UR10, UR8 ;  /* 0x00000008000a7c82 */ /* 0x000fe20008000000 */
[----:B------:R-:W-:-:S05]  /*0ca0*/  UMOV UR11, UR9 ;  /* 0x00000009000b7c82 */ /* 0x000fca0008000000 */
.L_x_6:
[----:B------:R-:W-:Y:S01]  /*0cb0*/  UISETP.NE.AND UP0, UPT, UR45, URZ, UPT ;  /* 0x0000003f2d00728c */ /* 0x000fe2000bf05270 */
[----:B------:R-:W-:Y:S01]  /*0cc0*/  IMAD.MOV.U32 R0, RZ, RZ, 0x1 ;  /* 0x00000001ff007424 */ /* 0x000fe200078e00ff */
[----:B------:R-:W-:Y:S02]  /*0cd0*/  USHF.R.U64 UR8, UR10, UR21, UR11 ;  /* 0x000000150a087299 */ /* 0x000fe4000800120b */
[----:B------:R-:W-:Y:S02]  /*0ce0*/  ULOP3.LUT UR16, UR23, UR16, URZ, 0xc0, !UPT ;  /* 0x0000001017107292 */ /* 0x000fe4000f8ec03f */
[----:B------:R-:W-:Y:S02]  /*0cf0*/  ULOP3.LUT UR18, UR19, UR18, URZ, 0xc0, !UPT ;  /* 0x0000001213127292 */ /* 0x000fe4000f8ec03f */
[----:B------:R-:W-:-:S03]  /*0d00*/  UIMAD UR16, UR6, UR8, UR16 ;  /* 0x00000008061072a4 */ /* 0x000fc6000f8e0210 */
[----:B------:R-:W-:Y:S02]  /*0d10*/  @UP0 UIMAD UR4, UR25, UR20, UR7 ;  /* 0x00000014190402a4 */ /* 0x000fe4000f8e0207 */
[----:B------:R-:W-:-:S04]  /*0d20*/  UIADD3 UR7, -UR8, URZ, URZ ;  /* 0x0000003f08077290 */ /* 0x000fc8000fffe13f */
[----:B------:R-:W-:-:S03]  /*0d30*/  UIMAD UR6, UR7, UR22, UR24 ;  /* 0x00000016070672a4 */ /* 0x000fc6000f8e0218 */
[----:B------:R-:W-:Y:S01]  /*0d40*/  ULDC UR7, c[0x0][0x610] ;  /* 0x0001840000077ab9 */ /* 0x000fe20000000800 */
[----:B------:R-:W-:Y:S02]  /*0d50*/  UIMAD UR6, UR6, UR5, UR18 ;  /* 0x00000005060672a4 */ /* 0x000fe4000f8e0212 */
[----:B------:R-:W-:-:S04]  /*0d60*/  UIMAD UR4, UR16, UR7, UR4 ;  /* 0x00000007100472a4 */ /* 0x000fc8000f8e0204 */
[----:B------:R-:W-:Y:S02]  /*0d70*/  USEL UR42, UR6, UR4, !UP0 ;  /* 0x00000004062a7287 */ /* 0x000fe4000c000000 */
[----:B------:R-:W-:-:S12]  /*0d80*/  USEL UR41, UR4, UR6, !UP0 ;  /* 0x0000000604297287 */ /* 0x000fd8000c000000 */
.L_x_4:
[----:B------:R-:W-:-:S08]  /*0d90*/  NOP ;  /* 0x0000000000007918 */ /* 0x000fd00000000000 */
[----:B------:R-:W0:Y:S02]  /*0da0*/  USETMAXREG.TRY_ALLOC.CTAPOOL UP0, 0xf0 ;  /* 0x000000f0000079c8 */ /* 0x000e240008000600 */
[----:B0-----:R-:W-:-:S13]  /*0db0*/  PLOP3.LUT P0, PT, PT, PT, UP0, 0x80, 0x0 ;  /* 0x000000000000781c */ /* 0x001fda0003f0f008 */
[----:B------:R-:W-:Y:S05]  /*0dc0*/  @!P0 BRA `(.L_x_4) ;  /* 0xfffffffc00f08947 */ /* 0x000fea000383ffff */
[----:B------:R-:W-:Y:S01]  /*0dd0*/  ULDC.64 UR4, c[0x0][0x598] ;  /* 0x0001660000047ab9 */ /* 0x000fe20000000a00 */
[----:B------:R-:W-:Y:S01]  /*0de0*/  ULDC.64 UR36, c[0x0][0x208] ;  /* 0x0000820000247ab9 */ /* 0x000fe20000000a00 */
[----:B------:R-:W-:-:S04]  /*0df0*/  ISETP.NE.U32.AND P0, PT, RZ, UR4, PT ;  /* 0x00000004ff007c0c */ /* 0x000fc8000bf05070 */
[----:B------:R-:W-:-:S13]  /*0e00*/  ISETP.NE.AND.EX P0, PT, RZ, UR5, PT, P0 ;  /* 0x00000005ff007c0c */ /* 0x000fda000bf05300 */
[----:B------:R-:W-:Y:S05]  /*0e10*/  @!P0 BRA `(.L_x_7) ;  /* 0x00000000001c8947 */ /* 0x000fea0003800000 */
[----:B------:R-:W0:Y:S02]  /*0e20*/  LDC.64 R2, c[0x0][0x598] ;  /* 0x00016600ff027b82 */ /* 0x000e240000000a00 */
[----:B0-----:R-:W2:Y:S02]  /*0e30*/  LDG.E.64 R2, desc[UR36][R2.64] ;  /* 0x0000002402027981 */ /* 0x001ea4000c1e1b00 */
[----:B--2---:R-:W-:-:S04]  /*0e40*/  ISETP.NE.U32.AND P0, PT, R2, RZ, PT ;  /* 0x000000ff0200720c */ /* 0x004fc80003f05070 */
[----:B------:R-:W-:-:S13]  /*0e50*/  ISETP.NE.AND.EX P0, PT, R3, RZ, PT, P0 ;  /* 0x000000ff0300720c */ /* 0x000fda0003f05300 */
[----:B------:R-:W-:Y:S05]  /*0e60*/  @!P0 BRA `(.L_x_7) ;  /* 0x0000000000088947 */ /* 0x000fea0003800000 */
[----:B------:R0:W5:Y:S01]  /*0e70*/  LD.E R2, desc[UR36][R2.64] ;  /* 0x0000002402027980 */ /* 0x000162000c101900 */
[----:B------:R-:W-:Y:S05]  /*0e80*/  BRA `(.L_x_8) ;  /* 0x0000000000247947 */ /* 0x000fea0003800000 */
.L_x_7:
[----:B------:R-:W-:Y:S02]  /*0e90*/  ULDC.64 UR4, c[0x0][0x588] ;  /* 0x0001620000047ab9 */ /* 0x000fe40000000a00 */
[----:B------:R-:W-:-:S04]  /*0ea0*/  ISETP.NE.U32.AND P0, PT, RZ, UR4, PT ;  /* 0x00000004ff007c0c */ /* 0x000fc8000bf05070 */
[----:B------:R-:W-:-:S13]  /*0eb0*/  ISETP.NE.AND.EX P0, PT, RZ, UR5, PT, P0 ;  /* 0x00000005ff007c0c */ /* 0x000fda000bf05300 */
[----:B------:R-:W-:Y:S05]  /*0ec0*/  @!P0 BRA `(.L_x_9) ;  /* 0x00000000000c8947 */ /* 0x000fea0003800000 */
[----:B------:R-:W0:Y:S02]  /*0ed0*/  LDC.64 R2, c[0x0][0x588] ;  /* 0x00016200ff027b82 */ /* 0x000e240000000a00 */
[----:B0-----:R1:W5:Y:S01]  /*0ee0*/  LDG.E R2, desc[UR36][R2.64] ;  /* 0x0000002402027981 */ /* 0x001362000c1e1900 */
[----:B------:R-:W-:Y:S05]  /*0ef0*/  BRA `(.L_x_8) ;  /* 0x0000000000087947 */ /* 0x000fea0003800000 */
.L_x_9:
[----:B------:R-:W-:Y:S02]  /*0f00*/  ULDC UR4, c[0x0][0x580] ;  /* 0x0001600000047ab9 */ /* 0x000fe40000000800 */
[----:B------:R-:W-:-:S07]  /*0f10*/  IMAD.U32 R2, RZ, RZ, UR4 ;  /* 0x00000004ff027e24 */ /* 0x000fce000f8e00ff */
.L_x_8:
[----:B------:R-:W-:Y:S02]  /*0f20*/  ULDC.64 UR4, c[0x0][0x5a0] ;  /* 0x0001680000047ab9 */ /* 0x000fe40000000a00 */
[----:B------:R-:W-:-:S04]  /*0f30*/  ISETP.NE.U32.AND P0, PT, RZ, UR4, PT ;  /* 0x00000004ff007c0c */ /* 0x000fc8000bf05070 */
[----:B------:R-:W-:-:S13]  /*0f40*/  ISETP.NE.AND.EX P0, PT, RZ, UR5, PT, P0 ;  /* 0x00000005ff007c0c */ /* 0x000fda000bf05300 */
[----:B------:R-:W-:Y:S05]  /*0f50*/  @!P0 BRA `(.L_x_10) ;  /* 0x00000000001c8947 */ /* 0x000fea0003800000 */
[----:B------:R-:W2:Y:S02]  /*0f60*/  LDC.64 R4, c[0x0][0x5a0] ;  /* 0x00016800ff047b82 */ /* 0x000ea40000000a00 */
[----:B--2---:R-:W2:Y:S02]  /*0f70*/  LDG.E.64 R4, desc[UR36][R4.64] ;  /* 0x0000002404047981 */ /* 0x004ea4000c1e1b00 */
[----:B--2---:R-:W-:-:S04]  /*0f80*/  ISETP.NE.U32.AND P0, PT, R4, RZ, PT ;  /* 0x000000ff0400720c */ /* 0x004fc80003f05070 */
[----:B------:R-:W-:-:S13]  /*0f90*/  ISETP.NE.AND.EX P0, PT, R5, RZ, PT, P0 ;  /* 0x000000ff0500720c */ /* 0x000fda0003f05300 */
[----:B------:R-:W-:Y:S05]  /*0fa0*/  @!P0 BRA `(.L_x_10) ;  /* 0x0000000000088947 */ /* 0x000fea0003800000 */
[----:B------:R2:W5:Y:S01]  /*0fb0*/  LD.E R16, desc[UR36][R4.64] ;  /* 0x0000002404107980 */ /* 0x000562000c101900 */
[----:B------:R-:W-:Y:S05]  /*0fc0*/  BRA `(.L_x_11) ;  /* 0x0000000000247947 */ /* 0x000fea0003800000 */
.L_x_10:
[----:B------:R-:W-:Y:S02]  /*0fd0*/  ULDC.64 UR4, c[0x0][0x590] ;  /* 0x0001640000047ab9 */ /* 0x000fe40000000a00 */
[----:B------:R-:W-:-:S04]  /*0fe0*/  ISETP.NE.U32.AND P0, PT, RZ, UR4, PT ;  /* 0x00000004ff007c0c */ /* 0x000fc8000bf05070 */
[----:B------:R-:W-:-:S13]  /*0ff0*/  ISETP.NE.AND.EX P0, PT, RZ, UR5, PT, P0 ;  /* 0x00000005ff007c0c */ /* 0x000fda000bf05300 */
[----:B------:R-:W-:Y:S05]  /*1000*/  @!P0 BRA `(.L_x_12) ;  /* 0x00000000000c8947 */ /* 0x000fea0003800000 */
[----:B------:R-:W2:Y:S02]  /*1010*/  LDC.64 R16, c[0x0][0x590] ;  /* 0x00016400ff107b82 */ /* 0x000ea40000000a00 */
[----:B--2---:R3:W5:Y:S01]  /*1020*/  LDG.E R16, desc[UR36][R16.64] ;  /* 0x0000002410107981 */ /* 0x004762000c1e1900 */
[----:B------:R-:W-:Y:S05]  /*1030*/  BRA `(.L_x_11) ;  /* 0x0000000000087947 */ /* 0x000fea0003800000 */
.L_x_12:
[----:B------:R-:W-:Y:S02]  /*1040*/  ULDC UR4, c[0x0][0x584] ;  /* 0x0001610000047ab9 */ /* 0x000fe40000000800 */
[----:B------:R-:W-:-:S07]  /*1050*/  IMAD.U32 R16, RZ, RZ, UR4 ;  /* 0x00000004ff107e24 */ /* 0x000fce000f8e00ff */
.L_x_11:
[----:B------:R-:W-:-:S13]  /*1060*/  LOP3.LUT P0, RZ, R0, 0xff, RZ, 0xc0, !PT ;  /* 0x000000ff00ff7812 */ /* 0x000fda000780c0ff */
[----:B------:R-:W-:Y:S05]  /*1070*/  @!P0 EXIT ;  /* 0x000000000000894d */ /* 0x000fea0003800000 */
[----:B------:R-:W-:Y:S01]  /*1080*/  ULDC UR4, c[0x0][0x28c] ;  /* 0x0000a30000047ab9 */ /* 0x000fe20000000800 */
[----:B------:R-:W-:Y:S01]  /*1090*/  UMOV UR38, URZ ;  /* 0x0000003f00267c82 */ /* 0x000fe20008000000 */
[----:B------:R-:W-:Y:S01]  /*10a0*/  UIADD3 UR4, UR4, 0x3f, URZ ;  /* 0x0000003f04047890 */ /* 0x000fe2000fffe03f */
[----:B------:R-:W-:-:S03]  /*10b0*/  UMOV UR39, URZ ;  /* 0x0000003f00277c82 */ /* 0x000fc60008000000 */
[----:B------:R-:W-:-:S04]  /*10c0*/  USHF.R.S32.HI UR5, URZ, 0x1f, UR4 ;  /* 0x0000001f3f057899 */ /* 0x000fc80008011404 */
[----:B------:R-:W-:-:S04]  /*10d0*/  ULEA.HI UR5, UR5, UR4, URZ, 0x6 ;  /* 0x0000000405057291 */ /* 0x000fc8000f8f303f */
[----:B------:R-:W-:-:S12]  /*10e0*/  USHF.R.S32.HI UR44, URZ, 0x6, UR5 ;  /* 0x000000063f2c7899 */ /* 0x000fd80008011405 */
.L_x_540:
[----:B------:R-:W4:Y:S01]  /*10f0*/  S2R R0, SR_TID.X ;  /* 0x0000000000007919 */ /* 0x000f220000002100 */
[----:B------:R-:W0:Y:S01]  /*1100*/  S2UR UR6, SR_CgaCtaId ;  /* 0x00000000000679c3 */ /* 0x000e220000008800 */
[----:B------:R-:W-:Y:S02]  /*1110*/  UMOV UR46, 0x400 ;  /* 0x00000400002e7882 */ /* 0x000fe40000000000 */
[----:B0-----:R-:W-:Y:S01]  /*1120*/  ULEA UR46, UR6, UR46, 0x18 ;  /* 0x0000002e062e7291 */ /* 0x001fe2000f8ec03f */
[----:B----4-:R-:W-:-:S04]  /*1130*/  LOP3.LUT R0, R0, 0x80, RZ, 0xc0, !PT ;  /* 0x0000008000007812 */ /* 0x010fc800078ec0ff */
[----:B------:R-:W-:-:S06]  /*1140*/  SHF.R.U32.HI R0, RZ, 0x7, R0 ;  /* 0x00000007ff007819 */ /* 0x000fcc0000011600 */
[----:B------:R-:W0:Y:S02]  /*1150*/  SHFL.IDX PT, R0, R0, RZ, 0x1f ;  /* 0x00001fff00007589 */ /* 0x000e2400000e0000 */
[----:B0-----:R-:W-:-:S13]  /*1160*/  R2UR UR4, R0 ;  /* 0x00000000000472ca */ /* 0x001fda00000e0000 */
[----:B------:R-:W-:-:S04]  /*1170*/  ULEA.HI UR5, UR4, UR4, URZ, 0x1 ;  /* 0x0000000404057291 */ /* 0x000fc8000f8f083f */
[----:B------:R-:W-:-:S04]  /*1180*/  ULOP3.LUT UR5, UR5, 0x7fffe, URZ, 0xc0, !UPT ;  /* 0x0007fffe05057892 */ /* 0x000fc8000f8ec03f */
[----:B------:R-:W-:-:S03]  /*1190*/  UIADD3 UR5, UR4, -UR5, URZ ;  /* 0x8000000504057290 */ /* 0x000fc6000fffe03f */
[----:B------:R-:W-:Y:S01]  /*11a0*/  ULDC UR4, c[0x0][0x28c] ;  /* 0x0000a30000047ab9 */ /* 0x000fe20000000800 */
[----:B------:R-:W-:Y:S01]  /*11b0*/  ULEA UR5, UR5, UR46, 0xd ;  /* 0x0000002e05057291 */ /* 0x000fe2000f8e683f */
[----:B------:R-:W-:-:S03]  /*11c0*/  ISETP.LT.AND P0, PT, RZ, UR4, PT ;  /* 0x00000004ff007c0c */ /* 0x000fc6000bf01270 */
[----:B------:R-:W-:-:S04]  /*11d0*/  UIADD3 UR5, UR5, 0x100, URZ ;  /* 0x0000010005057890 */ /* 0x000fc8000fffe03f */
[----:B------:R-:W-:-:S04]  /*11e0*/  USHF.R.U32.HI UR5, URZ, 0x4, UR5 ;  /* 0x000000043f057899 */ /* 0x000fc80008011605 */
[----:B------:R-:W-:Y:S02]  /*11f0*/  ULOP3.LUT UR47, UR5, 0x3fff, URZ, 0xc0, !UPT ;  /* 0x00003fff052f7892 */ /* 0x000fe4000f8ec03f */
[----:B-1-3--:R-:W-:Y:S10]  /*1200*/  @P0 BRA `(.L_x_13) ;  /* 0x0000000000400947 */ /* 0x00aff40003800000 */
[----:B------:R-:W-:Y:S01]  /*1210*/  MOV R0, 0x0 ;  /* 0x0000000000007802 */ /* 0x000fe20000000f00 */
[----:B------:R-:W-:Y:S01]  /*1220*/  ULDC.64 UR4, c[0x4][0x68] ;  /* 0x01001a0000047ab9 */ /* 0x000fe20000000a00 */
[----:B------:R-:W-:Y:S01]  /*1230*/  ULDC.64 UR6, c[0x4][0x8] ;  /* 0x0100020000067ab9 */ /* 0x000fe20000000a00 */
[----:B--2---:R-:W-:Y:S01]  /*1240*/  MOV R4, UR4 ;  /* 0x0000000400047c02 */ /* 0x004fe20008000f00 */
[----:B------:R0:W2:Y:S01]  /*1250*/  LDC.64 R14, c[0x4][R0] ;  /* 0x01000000000e7b82 */ /* 0x0000a20000000a00 */
[----:B------:R-:W-:Y:S01]  /*1260*/  IMAD.U32 R5, RZ, RZ, UR5 ;  /* 0x00000005ff057e24 */ /* 0x000fe2000f8e00ff */
[----:B------:R-:W-:Y:S01]  /*1270*/  ULDC.64 UR4, c[0x4][0x70] ;  /* 0x01001c0000047ab9 */ /* 0x000fe20000000a00 */
[----:B------:R-:W-:Y:S01]  /*1280*/  IMAD.U32 R10, RZ, RZ, UR6 ;  /* 0x00000006ff0a7e24 */ /* 0x000fe2000f8e00ff */
[----:B------:R-:W-:Y:S01]  /*1290*/  MOV R11, UR7 ;  /* 0x00000007000b7c02 */ /* 0x000fe20008000f00 */
[----:B------:R-:W-:Y:S02]  /*12a0*/  IMAD.U32 R6, RZ, RZ, UR4 ;  /* 0x00000004ff067e24 */ /* 0x000fe4000f8e00ff */
[----:B------:R-:W-:-:S02]  /*12b0*/  IMAD.U32 R7, RZ, RZ, UR5 ;  /* 0x00000005ff077e24 */ /* 0x000fc4000f8e00ff */
[----:B------:R-:W-:Y:S02]  /*12c0*/  IMAD.MOV.U32 R8, RZ, RZ, 0x1e1 ;  /* 0x000001e1ff087424 */ /* 0x000fe400078e00ff */
[----:B------:R-:W-:Y:S02]  /*12d0*/  IMAD.MOV.U32 R12, RZ, RZ, 0x1 ;  /* 0x00000001ff0c7424 */ /* 0x000fe400078e00ff */
[----:B0-----:R-:W-:-:S07]  /*12e0*/  IMAD.MOV.U32 R13, RZ, RZ, RZ ;  /* 0x000000ffff0d7224 */ /* 0x001fce00078e00ff */
[----:B------:R-:W-:-:S07]  /*12f0*/  LEPC R20, `(.L_x_13) ;  /* 0x000000001014794e */ /* 0x000fce0000000000 */
[----:B-123-5:R-:W-:Y:S05]  /*1300*/  CALL.ABS.NOINC R14 ;  /* 0x000000000e007343 */ /* 0x02efea0003c00000 */
.L_x_13:
[----:B------:R-:W-:-:S06]  /*1310*/  ULOP3.LUT UR4, UR40, 0x1, URZ, 0xfc, !UPT ;  /* 0x0000000128047892 */ /* 0x000fcc000f8efc3f */
[----:B------:R-:W-:-:S05]  /*1320*/  IMAD.U32 R0, RZ, RZ, UR4 ;  /* 0x00000004ff007e24 */ /* 0x000fca000f8e00ff */
[----:B------:R-:W-:-:S13]  /*1330*/  ISETP.NE.AND P0, PT, R0, 0x3, PT ;  /* 0x000000030000780c */ /* 0x000fda0003f05270 */
[----:B------:R-:W-:Y:S05]  /*1340*/  @!P0 BRA `(.L_x_14) ;  /* 0x0000000000048947 */ /* 0x000fea0003800000 */
[----:B------:R-:W-:Y:S01]  /*1350*/  BPT.TRAP 0x1 ;  /* 0x000000040000795c */ /* 0x000fe20000300000 */
.L_x_14:
[----:B------:R-:W-:Y:S01]  /*1360*/  IMAD.U32 R0, RZ, RZ, UR38 ;  /* 0x00000026ff007e24 */ /* 0x000fe2000f8e00ff */
[----:B-1----:R-:W-:-:S04]  /*1370*/  MOV R3, UR39 ;  /* 0x0000002700037c02 */ /* 0x002fc80008000f00 */
[----:B------:R-:W-:Y:S02]  /*1380*/  LEA R3, R3, UR46, 0x3 ;  /* 0x0000002e03037c11 */ /* 0x000fe4000f8e18ff */
[----:B------:R-:W-:-:S04]  /*1390*/  SHF.L.U32 R0, R0, 0x1f, RZ ;  /* 0x0000001f00007819 */ /* 0x000fc800000006ff */
[----:B------:R0:W1:Y:S01]  /*13a0*/  SYNCS.PHASECHK.TRANS64.TRYWAIT P1, [R3+URZ], R0 ;  /* 0x00000000030075a7 */ /* 0x000062000802017f */
[----:B------:R-:W-:Y:S05]  /*13b0*/  @!P0 BRA `(.L_x_15) ;  /* 0x0000000000048947 */ /* 0x000fea0003800000 */
[----:B------:R-:W-:Y:S01]  /*13c0*/  BPT.TRAP 0x1 ;  /* 0x000000040000795c */ /* 0x000fe20000300000 */
.L_x_15:
[----:B-1----:R-:W-:Y:S05]  /*13d0*/  @P1 BRA `(.L_x_16) ;  /* 0x0000000000081947 */ /* 0x002fea0003800000 */
[----:B------:R-:W1:Y:S02]  /*13e0*/  SYNCS.PHASECHK.TRANS64.TRYWAIT P1, [R3+URZ], R0 ;  /* 0x00000000030075a7 */ /* 0x000e64000802017f */
[----:B-1----:R-:W-:Y:S05]  /*13f0*/  @!P1 BRA `(.L_x_17) ;  /* 0x000001a000989947 */ /* 0x002fea0003800000 */
.L_x_16:
[----:B------:R-:W-:-:S04]  /*1400*/  UISETP.LT.AND UP0, UPT, UR44, 0x1, UPT ;  /* 0x000000012c00788c */ /* 0x000fc8000bf01270 */
[----:B------:R-:W-:-:S04]  /*1410*/  USEL UR4, UR44, 0x1, UP0 ;  /* 0x000000012c047887 */ /* 0x000fc80008000000 */
[----:B------:R-:W-:-:S06]  /*1420*/  UIADD3 UR4, UR44, -UR4, URZ ;  /* 0x800000042c047290 */ /* 0x000fcc000fffe03f */
[----:B01----:R-:W-:Y:S02]  /*1430*/  IMAD.U32 R0, RZ, RZ, UR4 ;  /* 0x00000004ff007e24 */ /* 0x003fe4000f8e00ff */
[----:B------:R-:W-:Y:S01]  /*1440*/  IMAD.U32 R3, RZ, RZ, UR4 ;  /* 0x00000004ff037e24 */ /* 0x000fe2000f8e00ff */
[----:B------:R-:W-:Y:S05]  /*1450*/  WARPSYNC.ALL ;  /* 0x0000000000007948 */ /* 0x000fea0003800000 */
[----:B------:R-:W-:Y:S01]  /*1460*/  ISETP.GE.AND P1, PT, R0, 0x1, PT ;  /* 0x000000010000780c */ /* 0x000fe20003f26270 */
[----:B------:R-:W-:Y:S01]  /*1470*/  UIADD3 UR46, UR46, 0x18100, URZ ;  /* 0x000181002e2e7890 */ /* 0x000fe2000fffe03f */
[----:B------:R-:W-:Y:S01]  /*1480*/  WARPGROUP.ARRIVE ;  /* 0x00000000000079c5 */ /* 0x000fe20000000000 */
[----:B------:R-:W-:Y:S01]  /*1490*/  ULOP3.LUT UR4, UR47, 0x10000, URZ, 0xfc, !UPT ;  /* 0x000100002f047892 */ /* 0x000fe2000f8efc3f */
[----:B-----5:R0:W-:Y:S01]  /*14a0*/  STL [R1+0x2c4], R16 ;  /* 0x0002c41001007387 */ /* 0x0201e20000100800 */
[----:B------:R-:W-:-:S02]  /*14b0*/  USHF.R.U32.HI UR46, URZ, 0x4, UR46 ;  /* 0x000000043f2e7899 */ /* 0x000fc4000801162e */
[----:B------:R-:W-:Y:S01]  /*14c0*/  ULEA UR6, UR39, UR4, 0xb ;  /* 0x0000000427067291 */ /* 0x000fe2000f8e583f */
[----:B------:R1:W-:Y:S01]  /*14d0*/  STL [R1+0x2c0], R3 ;  /* 0x0002c00301007387 */ /* 0x0003e20000100800 */
[----:B------:R-:W-:Y:S01]  /*14e0*/  ULOP3.LUT UR5, UR46, 0x3fff, URZ, 0xc0, !UPT ;  /* 0x00003fff2e057892 */ /* 0x000fe2000f8ec03f */
[----:B------:R-:W-:Y:S01]  /*14f0*/  UMOV UR9, 0x40000040 ;  /* 0x4000004000097882 */ /* 0x000fe20000000000 */
[----:B------:R-:W-:Y:S02]  /*1500*/  UMOV UR11, 0x40000040 ;  /* 0x40000040000b7882 */ /* 0x000fe40000000000 */
[----:B------:R-:W-:Y:S01]  /*1510*/  ULOP3.LUT UR5, UR5, 0x10000, URZ, 0xfc, !UPT ;  /* 0x0001000005057892 */ /* 0x000fe2000f8efc3f */
[----:B------:R4:W-:Y:S01]  /*1520*/  STL [R1+0x2bc], R2 ;  /* 0x0002bc0201007387 */ /* 0x0009e20000100800 */
[----:B------:R-:W-:Y:S02]  /*1530*/  UMOV UR8, UR6 ;  /* 0x0000000600087c82 */ /* 0x000fe40008000000 */
[----:B------:R-:W-:-:S07]  /*1540*/  ULEA UR7, UR39, UR5, 0xb ;  /* 0x0000000527077291 */ /* 0x000fce000f8e583f */
[----:B------:R-:W-:Y:S02]  /*1550*/  UMOV UR10, UR7 ;  /* 0x00000007000a7c82 */ /* 0x000fe40008000000 */
[----:B------:R-:W-:Y:S01]  /*1560*/  HGMMA.64x256x16.F32.BF16 R24, gdesc[UR8], RZ, !UPT, gsb0 ;  /* 0x03e00000081879f0 */ /* 0x000fe2000c0018ff */
[----:B------:R-:W-:Y:S01]  /*1570*/  UIADD3 UR8, UR6, 0x400, URZ ;  /* 0x0000040006087890 */ /* 0x000fe2000fffe03f */
[----:B------:R-:W-:Y:S01]  /*1580*/  UMOV UR9, 0x40000040 ;  /* 0x4000004000097882 */ /* 0x000fe20000000000 */
[----:B------:R-:W-:Y:S02]  /*1590*/  WARPGROUP.DEPBAR.LE gsb0, 0x0 ;  /* 0x00008000000079c5 */ /* 0x000fe40000010000 */
[----:B------:R-:W-:Y:S01]  /*15a0*/  STL.64 [R1], R24 ;  /* 0x0000001801007387 */ /* 0x000fe20000100a00 */
[----:B------:R-:W-:Y:S01]  /*15b0*/  IMAD.MOV.U32 R235, RZ, RZ, R46 ;  /* 0x000000ffffeb7224 */ /* 0x000fe200078e002e */
[----:B------:R-:W-:Y:S01]  /*15c0*/  MOV R234, R47 ;  /* 0x0000002f00ea7202 */ /* 0x000fe20000000f00 */
[----:B------:R-:W-:Y:S01]  /*15d0*/  IMAD.MOV.U32 R233, RZ, RZ, R48 ;  /* 0x000000ffffe97224 */ /* 0x000fe200078e0030 */
[----:B------:R-:W-:Y:S01]  /*15e0*/  STL.64 [R1+0x8], R26 ;  /* 0x0000081a01007387 */ /* 0x000fe20000100a00 */
        /* <DEDUP_REMOVED lines=55> */
[----:B--2---:R-:W-:Y:S01]  /*1960*/  MOV R5, R147 ;  /* 0x0000009300057202 */ /* 0x004fe20000000f00 */
[----:B------:R-:W-:Y:S01]  /*1970*/  IMAD.MOV.U32 R168, RZ, RZ, R84 ;  /* 0x000000ffffa87224 */ /* 0x000fe200078e0054 */
[----:B------:R2:W-:Y:S01]  /*1980*/  STL.64 [R1+0x50], R44 ;  /* 0x0000502c01007387 */ /* 0x0005e20000100a00 */
[----:B------:R-:W-:-:S02]  /*1990*/  IMAD.MOV.U32 R169, RZ, RZ, R85 ;  /* 0x000000ffffa97224 */ /* 0x000fc400078e0055 */
[----:B------:R-:W-:Y:S01]  /*19a0*/  IMAD.MOV.U32 R170, RZ, RZ, R86 ;  /* 0x000000ffffaa7224 */ /* 0x000fe200078e0056 */
[----:B------:R-:W-:Y:S01]  /*19b0*/  STL [R1+0x578], R160 ;  /* 0x000578a001007387 */ /* 0x000fe20000100800 */
[----:B------:R-:W-:Y:S02]  /*19c0*/  IMAD.MOV.U32 R172, RZ, RZ, R88 ;  /* 0x000000ffffac7224 */ /* 0x000fe400078e0058 */
[----:B------:R-:W-:Y:S02]  /*19d0*/  IMAD.MOV.U32 R173, RZ, RZ, R89 ;  /* 0x000000ffffad7224 */ /* 0x000fe400078e0059 */
[----:B------:R-:W-:Y:S02]  /*19e0*/  IMAD.MOV.U32 R174, RZ, RZ, R90 ;  /* 0x000000ffffae7224 */ /* 0x000fe400078e005a */
[----:B------:R-:W-:Y:S02]  /*19f0*/  IMAD.MOV.U32 R175, RZ, RZ, R91 ;  /* 0x000000ffffaf7224 */ /* 0x000fe400078e005b */
[----:B------:R-:W-:-:S02]  /*1a00*/  IMAD.MOV.U32 R177, RZ, RZ, R93 ;  /* 0x000000ffffb17224 */ /* 0x000fc400078e005d */
[----:B------:R-:W-:Y:S02]  /*1a10*/  IMAD.MOV.U32 R178, RZ, RZ, R94 ;  /* 0x000000ffffb27224 */ /* 0x000fe400078e005e */
        /* <DEDUP_REMOVED lines=32> */
[----:B---3--:R-:W-:Y:S02]  /*1c20*/  IMAD.MOV.U32 R17, RZ, RZ, R135 ;  /* 0x000000ffff117224 */ /* 0x008fe400078e0087 */
[----:B0-----:R-:W-:Y:S02]  /*1c30*/  IMAD.MOV.U32 R16, RZ, RZ, R136 ;  /* 0x000000ffff107224 */ /* 0x001fe400078e0088 */
        /* <DEDUP_REMOVED lines=9> */
[----:B-1----:R-:W-:Y:S02]  /*1cd0*/  IMAD.MOV.U32 R3, RZ, RZ, R149 ;  /* 0x000000ffff037224 */ /* 0x002fe400078e0095 */
[----:B----4-:R-:W-:Y:S02]  /*1ce0*/  IMAD.MOV.U32 R2, RZ, RZ, R150 ;  /* 0x000000ffff027224 */ /* 0x010fe400078e0096 */
[----:B------:R-:W-:Y:S02]  /*1cf0*/  IMAD.MOV.U32 R0, RZ, RZ, R151 ;  /* 0x000000ffff007224 */ /* 0x000fe400078e0097 */
[----:B--2---:R-:W-:-:S06]  /*1d00*/  WARPGROUP.ARRIVE ;  /* 0x00000000000079c5 */ /* 0x004fcc0000000000 */
[----:B------:R-:W-:Y:S03]  /*1d10*/  HGMMA.64x256x16.F32.BF16 R24, gdesc[UR8], RZ, !UPT, gsb0 ;  /* 0x03e00000081879f0 */ /* 0x000fe6000c0018ff */
[----:B------:R-:W-:Y:S02]  /*1d20*/  WARPGROUP.DEPBAR.LE gsb0, 0x0 ;  /* 0x00008000000079c5 */ /* 0x000fe40000010000 */
[----:B------:R-:W-:Y:S04]  /*1d30*/  STL.64 [R1+0x570], R150 ;  /* 0x0005709601007387 */ /* 0x000fe80000100a00 */
        /* <DEDUP_REMOVED lines=20> */
[----:B------:R0:W-:Y:S04]  /*1e80*/  STL.64 [R1+0x4c8], R108 ;  /* 0x0004c86c01007387 */ /* 0x0001e80000100a00 */
[----:B0-----:R-:W2:Y:S04]  /*1e90*/  LDL.LU R108, [R1] ;  /* 0x00000000016c7983 */ /* 0x001ea80000300800 */
[----:B------:R-:W2:Y:S04]  /*1ea0*/  LDL.LU R109, [R1+0x4] ;  /* 0x00000400016d7983 */ /* 0x000ea80000300800 */
        /* <DEDUP_REMOVED lines=19> */
[----:B------:R-:W2:Y:S01]  /*1fe0*/  LDL.LU R129, [R1+0x54] ;  /* 0x0000540001817983 */ /* 0x000ea20000300800 */
        /* <DEDUP_REMOVED lines=20> */
[----:B------:R-:W-:Y:S01]  /*2130*/  UIADD3 UR8, UR6, 0x2, URZ ;  /* 0x0000000206087890 */ /* 0x000fe2000fffe03f */
[----:B------:R-:W-:Y:S01]  /*2140*/  IMAD.MOV.U32 R143, RZ, RZ, R222 ;  /* 0x000000ffff8f7224 */ /* 0x000fe200078e00de */
[----:B------:R-:W-:Y:S01]  /*2150*/  UIADD3 UR10, UR7, 0x2, URZ ;  /* 0x00000002070a7890 */ /* 0x000fe2000fffe03f */
[----:B------:R-:W-:Y:S01]  /*2160*/  IMAD.MOV.U32 R144, RZ, RZ, R221 ;  /* 0x000000ffff907224 */ /* 0x000fe200078e00dd */
[----:B------:R-:W-:Y:S01]  /*2170*/  UMOV UR9, 0x40000040 ;  /* 0x4000004000097882 */ /* 0x000fe20000000000 */
[----:B------:R-:W-:Y:S01]  /*2180*/  IMAD.MOV.U32 R146, RZ, RZ, R219 ;  /* 0x000000ffff927224 */ /* 0x000fe200078e00db */
[----:B------:R-:W-:Y:S01]  /*2190*/  UMOV UR11, 0x40000040 ;  /* 0x40000040000b7882 */ /* 0x000fe20000000000 */
        /* <DEDUP_REMOVED lines=22> */
[----:B------:R-:W-:-:S06]  /*2300*/  IMAD.MOV.U32 R234, RZ, RZ, R2 ;  /* 0x000000ffffea7224 */ /* 0x000fcc00078e0002 */
[----:B--2---:R-:W-:-:S06]  /*2310*/  WARPGROUP.ARRIVE ;  /* 0x00000000000079c5 */ /* 0x004fcc0000000000 */
[----:B------:R-:W-:Y:S03]  /*2320*/  HGMMA.64x256x16.F32.BF16 R108, gdesc[UR8], R108, gsb0 ;  /* 0x03e00000086c79f0 */ /* 0x000fe6000800186c */
[----:B------:R-:W-:Y:S02]  /*2330*/  WARPGROUP.DEPBAR.LE gsb0, 0x0 ;  /* 0x00008000000079c5 */ /* 0x000fe40000010000 */
[----:B------:R-:W-:Y:S04]  /*2340*/  STL.64 [R1], R108 ;  /* 0x0000006c01007387 */ /* 0x000fe80000100a00 */
        /* <DEDUP_REMOVED lines=63> */
[----:B0-----:R-:W2:Y:S04]  /*2740*/  LDL.LU R160, [R1+0x578] ;  /* 0x0005780001a07983 */ /* 0x001ea80000300800 */
[----:B------:R-:W3:Y:S04]  /*2750*/  LDL.LU.64 R150, [R1+0x570] ;  /* 0x0005700001967983 */ /* 0x000ee80000300a00 */
        /* <DEDUP_REMOVED lines=20> */
[----:B------:R-:W3:Y:S01]  /*28a0*/  LDL.LU.64 R108, [R1+0x4c8] ;  /* 0x0004c800016c7983 */ /* 0x000ee20000300a00 */
[----:B------:R-:W-:Y:S01]  /*28b0*/  UIADD3 UR8, UR6, 0x402, URZ ;  /* 0x0000040206087890 */ /* 0x000fe2000fffe03f */
[----:B------:R-:W-:Y:S01]  /*28c0*/  UMOV UR9, 0x40000040 ;  /* 0x4000004000097882 */ /* 0x000fe20000000000 */
[----:B---3--:R-:W-:-:S07]  /*28d0*/  WARPGROUP.ARRIVE ;  /* 0x00000000000079c5 */ /* 0x008fce0000000000 */
[----:B------:R-:W-:Y:S03]  /*28e0*/  HGMMA.64x256x16.F32.BF16 R24, gdesc[UR8], R24, gsb0 ;  /* 0x03e00000081879f0 */ /* 0x000fe60008001818 */
        /* <DEDUP_REMOVED lines=65> */
[----:B0-----:R-:W3:Y:S04]  /*2d00*/  LDL.LU.64 R24, [R1] ;  /* 0x0000000001187983 */ /* 0x001ee80000300a00 */
        /* <DEDUP_REMOVED lines=63> */
[----:B------:R-:W-:-:S02]  /*3100*/  UIADD3 UR8, UR6, 0x4, URZ ;  /* 0x0000000406087890 */ /* 0x000fc4000fffe03f */
[----:B------:R-:W-:Y:S01]  /*3110*/  UIADD3 UR10, UR7, 0x4, URZ ;  /* 0x00000004070a7890 */ /* 0x000fe2000fffe03f */
[----:B------:R-:W-:Y:S01]  /*3120*/  UMOV UR9, 0x40000040 ;  /* 0x4000004000097882 */ /* 0x000fe20000000000 */
[----:B------:R-:W-:Y:S01]  /*3130*/  UMOV UR11, 0x40000040 ;  /* 0x40000040000b7882 */ /* 0x000fe20000000000 */
[----:B---3--:R-:W-:-:S06]  /*3140*/  WARPGROUP.ARRIVE ;  /* 0x00000000000079c5 */ /* 0x008fcc0000000000 */
[----:B------:R-:W-:Y:S03]  /*3150*/  HGMMA.64x256x16.F32.BF16 R24, gdesc[UR8], R24, gsb0 ;  /* 0x03e00000081879f0 */ /* 0x000fe60008001818 */
[----:B------:R-:W-:Y:S02]  /*3160*/  WARPGROUP.DEPBAR.LE gsb0, 0x0 ;  /* 0x00008000000079c5 */ /* 0x000fe40000010000 */
[----:B------:R-:W-:Y:S01]  /*3170*/  STL.64 [R1], R24 ;  /* 0x0000001801007387 */ /* 0x000fe20000100a00 */
[----:B------:R-:W-:Y:S01]  /*3180*/  MOV R4, R150 ;  /* 0x0000009600047202 */ /* 0x000fe20000000f00 */
[----:B------:R-:W-:Y:S01]  /*3190*/  IMAD.MOV.U32 R0, RZ, RZ, R151 ;  /* 0x000000ffff007224 */ /* 0x000fe200078e0097 */
[----:B------:R-:W-:Y:S01]  /*31a0*/  MOV R9, R145 ;  /* 0x0000009100097202 */ /* 0x000fe20000000f00 */
        /* <DEDUP_REMOVED lines=36> */
[----:B------:R0:W-:Y:S01]  /*33f0*/  STL.64 [R1+0x50], R44 ;  /* 0x0000502c01007387 */ /* 0x0001e20000100a00 */
[----:B------:R-:W-:Y:S01]  /*3400*/  IMAD.MOV.U32 R210, RZ, RZ, R126 ;  /* 0x000000ffffd27224 */ /* 0x000fe200078e007e */
[----:B------:R-:W-:Y:S01]  /*3410*/  MOV R179, R95 ;  /* 0x0000005f00b37202 */ /* 0x000fe20000000f00 */
[----:B------:R-:W-:Y:S01]  /*3420*/  IMAD.MOV.U32 R211, RZ, RZ, R127 ;  /* 0x000000ffffd37224 */ /* 0x000fe200078e007f */
[----:B------:R-:W3:Y:S01]  /*3430*/  LDL.LU.64 R150, [R1+0x4c0] ;  /* 0x0004c00001967983 */ /* 0x000ee20000300a00 */
        /* <DEDUP_REMOVED lines=36> */
[----:B------:R-:W-:-:S02]  /*3680*/  IMAD.MOV.U32 R187, RZ, RZ, R103 ;  /* 0x000000ffffbb7224 */ /* 0x000fc400078e0067 */
[----:B------:R-:W-:Y:S01]  /*3690*/  IMAD.MOV.U32 R185, RZ, RZ, R101 ;  /* 0x000000ffffb97224 */ /* 0x000fe200078e0065 */
[----:B------:R-:W3:Y:S01]  /*36a0*/  LDL.LU.64 R130, [R1+0x470] ;  /* 0x0004700001827983 */ /* 0x000ee20000300a00 */
[----:B------:R-:W-:Y:S02]  /*36b0*/  IMAD.MOV.U32 R182, RZ, RZ, R98 ;  /* 0x000000ffffb67224 */ /* 0x000fe400078e0062 */
[----:B------:R-:W-:Y:S01]  /*36c0*/  IMAD.MOV.U32 R183, RZ, RZ, R99 ;  /* 0x000000ffffb77224 */ /* 0x000fe200078e0063 */
[----:B------:R-:W3:Y:S01]  /*36d0*/  LDL.LU.64 R128, [R1+0x468] ;  /* 0x0004680001807983 */ /* 0x000ee20000300a00 */
[----:B------:R-:W-:Y:S02]  /*36e0*/  IMAD.MOV.U32 R180, RZ, RZ, R96 ;  /* 0x000000ffffb47224 */ /* 0x000fe400078e0060 */
        /* <DEDUP_REMOVED lines=82> */
[----:B0-----:R-:W3:Y:S04]  /*3c10*/  LDL.LU.64 R44, [R1+0x318] ;  /* 0x00031800012c7983 */ /* 0x001ee80000300a00 */
        /* <DEDUP_REMOVED lines=11> */
[----:B------:R-:W-:-:S02]  /*3cd0*/  UMOV UR9, 0x40000040 ;  /* 0x4000004000097882 */ /* 0x000fc40000000000 */
[----:B--2---:R-:W-:Y:S01]  /*3ce0*/  STL [R1+0x2b8], R160 ;  /* 0x0002b8a001007387 */ /* 0x004fe20000100800 */
[----:B---3--:R-:W-:-:S06]  /*3cf0*/  WARPGROUP.ARRIVE ;  /* 0x00000000000079c5 */ /* 0x008fcc0000000000 */
        /* <DEDUP_REMOVED lines=61> */
[----:B------:R-:W-:-:S02]  /*40d0*/  IMAD.MOV.U32 R142, RZ, RZ, R226 ;  /* 0x000000ffff8e7224 */ /* 0x000fc400078e00e2 */
[----:B------:R-:W-:Y:S02]  /*40e0*/  IMAD.MOV.U32 R144, RZ, RZ, R224 ;  /* 0x000000ffff907224 */ /* 0x000fe400078e00e0 */
[----:B------:R-:W-:Y:S01]  /*40f0*/  IMAD.MOV.U32 R145, RZ, RZ, R223 ;  /* 0x000000ffff917224 */ /* 0x000fe200078e00df */
[----:B------:R-:W-:Y:S01]  /*4100*/  MOV R223, R15 ;  /* 0x0000000f00df7202 */ /* 0x000fe20000000f00 */
[----:B------:R-:W-:Y:S02]  /*4110*/  IMAD.MOV.U32 R146, RZ, RZ, R222 ;  /* 0x000000ffff927224 */ /* 0x000fe400078e00de */
[----:B------:R-:W-:Y:S02]  /*4120*/  IMAD.MOV.U32 R147, RZ, RZ, R221 ;  /* 0x000000ffff937224 */ /* 0x000fe400078e00dd */
[----:B------:R-:W-:Y:S01]  /*4130*/  IMAD.MOV.U32 R149, RZ, RZ, R219 ;  /* 0x000000ffff957224 */ /* 0x000fe200078e00db */
[----:B------:R-:W-:Y:S01]  /*4140*/  MOV R219, R20 ;  /* 0x0000001400db7202 */ /* 0x000fe20000000f00 */
[----:B------:R-:W-:-:S02]  /*4150*/  IMAD.MOV.U32 R150, RZ, RZ, R218 ;  /* 0x000000ffff967224 */ /* 0x000fc400078e00da */
[----:B------:R-:W-:Y:S02]  /*4160*/  IMAD.MOV.U32 R151, RZ, RZ, R217 ;  /* 0x000000ffff977224 */ /* 0x000fe400078e00d9 */
[----:B------:R-:W-:Y:S02]  /*4170*/  IMAD.MOV.U32 R130, RZ, RZ, R16 ;  /* 0x000000ffff827224 */ /* 0x000fe400078e0010 */
        /* <DEDUP_REMOVED lines=8> */
[----:B------:R-:W-:Y:S01]  /*4200*/  IMAD.MOV.U32 R218, RZ, RZ, R21 ;  /* 0x000000ffffda7224 */ /* 0x000fe200078e0015 */
[----:B------:R0:W5:Y:S01]  /*4210*/  LDL.LU R16, [R1+0x2c4] ;  /* 0x0002c40001107983 */ /* 0x0001620000300800 */
[----:B------:R-:W-:-:S02]  /*4220*/  IMAD.MOV.U32 R220, RZ, RZ, R19 ;  /* 0x000000ffffdc7224 */ /* 0x000fc400078e0013 */
[----:B------:R-:W-:Y:S01]  /*4230*/  IMAD.MOV.U32 R221, RZ, RZ, R18 ;  /* 0x000000ffffdd7224 */ /* 0x000fe200078e0012 */
[----:B------:R0:W5:Y:S01]  /*4240*/  LDL.LU R3, [R1+0x2c0] ;  /* 0x0002c00001037983 */ /* 0x0001620000300800 */
[----:B------:R-:W-:Y:S02]  /*4250*/  IMAD.MOV.U32 R222, RZ, RZ, R17 ;  /* 0x000000ffffde7224 */ /* 0x000fe400078e0011 */
[----:B------:R-:W-:Y:S01]  /*4260*/  IMAD.MOV.U32 R224, RZ, RZ, R14 ;  /* 0x000000ffffe07224 */ /* 0x000fe200078e000e */
[----:B------:R0:W5:Y:S01]  /*4270*/  LDL.LU R2, [R1+0x2bc] ;  /* 0x0002bc0001027983 */ /* 0x0001620000300800 */
[----:B------:R-:W-:Y:S02]  /*4280*/  IMAD.MOV.U32 R225, RZ, RZ, R13 ;  /* 0x000000ffffe17224 */ /* 0x000fe400078e000d */
[----:B------:R-:W-:Y:S02]  /*4290*/  IMAD.MOV.U32 R226, RZ, RZ, R12 ;  /* 0x000000ffffe27224 */ /* 0x000fe400078e000c */
[----:B------:R-:W-:-:S02]  /*42a0*/  IMAD.MOV.U32 R228, RZ, RZ, R10 ;  /* 0x000000ffffe47224 */ /* 0x000fc400078e000a */
[----:B------:R-:W-:Y:S02]  /*42b0*/  IMAD.MOV.U32 R229, RZ, RZ, R9 ;  /* 0x000000ffffe57224 */ /* 0x000fe400078e0009 */
        /* <DEDUP_REMOVED lines=71> */
[----:B-1----:R0:W5:Y:S04]  /*4730*/  LDL.LU R160, [R1+0x2b8] ;  /* 0x0002b80001a07983 */ /* 0x0021680000300800 */
[----:B------:R-:W2:Y:S04]  /*4740*/  LDL.LU.64 R150, [R1+0x2b0] ;  /* 0x0002b00001967983 */ /* 0x000ea80000300a00 */
        /* <DEDUP_REMOVED lines=20> */
[----:B------:R-:W2:Y:S01]  /*4890*/  LDL.LU.64 R108, [R1+0x208] ;  /* 0x00020800016c7983 */ /* 0x000ea20000300a00 */
[----:B------:R-:W-:Y:S01]  /*48a0*/  UIADD3 UR8, UR6, 0x406, URZ ;  /* 0x0000040606087890 */ /* 0x000fe2000fffe03f */
[----:B------:R-:W-:Y:S01]  /*48b0*/  UMOV UR9, 0x40000040 ;  /* 0x4000004000097882 */ /* 0x000fe20000000000 */
[----:B--2---:R-:W-:-:S07]  /*48c0*/  WARPGROUP.ARRIVE ;  /* 0x00000000000079c5 */ /* 0x004fce0000000000 */
[----:B------:R-:W-:Y:S03]  /*48d0*/  HGMMA.64x256x16.F32.BF16 R24, gdesc[UR8], R24, gsb0 ;  /* 0x03e00000081879f0 */ /* 0x000fe60008001818 */
[----:B------:R-:W-:Y:S02]  /*48e0*/  WARPGROUP.DEPBAR.LE gsb0, 0x0 ;  /* 0x00008000000079c5 */ /* 0x000fe40000010000 */
[----:B0-----:R-:W-:Y:S05]  /*48f0*/  @!P1 BRA `(.L_x_18) ;  /* 0x0000004000b49947 */ /* 0x001fea0003800000 */
[----:B------:R-:W-:-:S04]  /*4900*/  UIADD3 UR6, UR39, 0x1, URZ ;  /* 0x0000000127067890 */ /* 0x000fc8000fffe03f */
[----:B------:R-:W-:-:S04]  /*4910*/  UISETP.NE.AND UP0, UPT, UR6, 0x3, UPT ;  /* 0x000000030600788c */ /* 0x000fc8000bf05270 */
[----:B------:R-:W-:Y:S02]  /*4920*/  USEL UR7, URZ, 0x1, UP0 ;  /* 0x000000013f077887 */ /* 0x000fe40008000000 */
[----:B------:R-:W-:Y:S02]  /*4930*/  USEL UR6, UR6, URZ, UP0 ;  /* 0x0000003f06067287 */ /* 0x000fe40008000000 */
[----:B------:R-:W-:-:S06]  /*4940*/  ULOP3.LUT UR7, UR38, UR7, URZ, 0x3c, !UPT ;  /* 0x0000000726077292 */ /* 0x000fcc000f8e3c3f */
[----:B------:R-:W-:Y:S01]  /*4950*/  IMAD.U32 R0, RZ, RZ, UR7 ;  /* 0x00000007ff007e24 */ /* 0x000fe2000f8e00ff */
[----:B------:R-:W-:-:S06]  /*4960*/  UMOV UR7, UR39 ;  /* 0x0000002700077c82 */ /* 0x000fcc0008000000 */
.L_x_25:
[----:B------:R-:W-:Y:S05]  /*4970*/  @!P0 BRA `(.L_x_19) ;  /* 0x0000000000048947 */ /* 0x000fea0003800000 */
[----:B------:R-:W-:Y:S01]  /*4980*/  BPT.TRAP 0x1 ;  /* 0x000000040000795c */ /* 0x000fe20000300000 */
.L_x_19:
[----:B------:R-:W0:Y:S01]  /*4990*/  S2UR UR8, SR_CgaCtaId ;  /* 0x00000000000879c3 */ /* 0x000e220000008800 */
[----:B------:R-:W-:Y:S01]  /*49a0*/  UMOV UR12, 0x400 ;  /* 0x00000400000c7882 */ /* 0x000fe20000000000 */
[----:B------:R-:W-:Y:S01]  /*49b0*/  SHF.L.U32 R4, R0, 0x1f, RZ ;  /* 0x0000001f00047819 */ /* 0x000fe200000006ff */
[----:B0-----:R-:W-:-:S04]  /*49c0*/  ULEA UR12, UR8, UR12, 0x18 ;  /* 0x0000000c080c7291 */ /* 0x001fc8000f8ec03f */
[----:B------:R-:W-:-:S09]  /*49d0*/  ULEA UR8, UR6, UR12, 0x3 ;  /* 0x0000000c06087291 */ /* 0x000fd2000f8e183f */
[----:B------:R0:W1:Y:S01]  /*49e0*/  SYNCS.PHASECHK.TRANS64.TRYWAIT P1, [UR8], R4 ;  /* 0x00000004ff0075a7 */ /* 0x0000620008020148 */
[----:B------:R-:W-:Y:S05]  /*49f0*/  @!P0 BRA `(.L_x_20) ;  /* 0x0000000000048947 */ /* 0x000fea0003800000 */
[----:B------:R-:W-:Y:S01]  /*4a00*/  BPT.TRAP 0x1 ;  /* 0x000000040000795c */ /* 0x000fe20000300000 */
.L_x_20:
[----:B-1----:R-:W-:Y:S05]  /*4a10*/  @P1 BRA `(.L_x_21) ;  /* 0x0000000000081947 */ /* 0x002fea0003800000 */
[----:B------:R-:W1:Y:S02]  /*4a20*/  SYNCS.PHASECHK.TRANS64.TRYWAIT P1, [UR8], R4 ;  /* 0x00000004ff0075a7 */ /* 0x000e640008020148 */
[----:B-1----:R-:W-:Y:S05]  /*4a30*/  @!P1 BRA `(.L_x_22) ;  /* 0x0000016c001c9947 */ /* 0x002fea0003800000 */
.L_x_21:
        /* <DEDUP_REMOVED lines=64> */
[----:B--2---:R-:W2:Y:S04]  /*4e40*/  LDL.LU.64 R24, [R1] ;  /* 0x0000000001187983 */ /* 0x004ea80000300a00 */
        /* <DEDUP_REMOVED lines=63> */
[----:B------:R-:W-:-:S02]  /*5240*/  ULEA UR13, UR6, UR4, 0xb ;  /* 0x00000004060d7291 */ /* 0x000fc4000f8e583f */
[----:B------:R-:W-:Y:S01]  /*5250*/  ULEA UR14, UR6, UR5, 0xb ;  /* 0x00000005060e7291 */ /* 0x000fe2000f8e583f */
[----:B-----5:R-:W-:Y:S01]  /*5260*/  STL [R1+0x2c8], R16 ;  /* 0x0002c81001007387 */ /* 0x020fe20000100800 */
[----:B------:R-:W-:Y:S01]  /*5270*/  UMOV UR9, 0x40000040 ;  /* 0x4000004000097882 */ /* 0x000fe20000000000 */
[----:B------:R-:W-:Y:S02]  /*5280*/  UMOV UR11, 0x40000040 ;  /* 0x40000040000b7882 */ /* 0x000fe40000000000 */
[----:B------:R-:W-:Y:S01]  /*5290*/  UMOV UR8, UR13 ;  /* 0x0000000d00087c82 */ /* 0x000fe20008000000 */
[----:B------:R-:W-:Y:S01]  /*52a0*/  STL [R1+0x2c4], R3 ;  /* 0x0002c40301007387 */ /* 0x000fe20000100800 */
[----:B------:R-:W-:-:S03]  /*52b0*/  UMOV UR10, UR14 ;  /* 0x0000000e000a7c82 */ /* 0x000fc60008000000 */
[----:B------:R3:W-:Y:S04]  /*52c0*/  STL [R1+0x2c0], R2 ;  /* 0x0002c00201007387 */ /* 0x0007e80000100800 */
[----:B------:R4:W-:Y:S01]  /*52d0*/  STL [R1+0x2bc], R0 ;  /* 0x0002bc0001007387 */ /* 0x0009e20000100800 */
[----:B--2---:R-:W-:-:S06]  /*52e0*/  WARPGROUP.ARRIVE ;  /* 0x00000000000079c5 */ /* 0x004fcc0000000000 */
[----:B------:R-:W-:Y:S03]  /*52f0*/  HGMMA.64x256x16.F32.BF16 R24, gdesc[UR8], R24, gsb0 ;  /* 0x03e00000081879f0 */ /* 0x000fe60008001818 */
[----:B------:R-:W-:Y:S02]  /*5300*/  WARPGROUP.DEPBAR.LE gsb0, 0x0 ;  /* 0x00008000000079c5 */ /* 0x000fe40000010000 */
[----:B------:R-:W-:Y:S01]  /*5310*/  STL.64 [R1], R24 ;  /* 0x0000001801007387 */ /* 0x000fe20000100a00 */
[----:B---3--:R-:W-:Y:S01]  /*5320*/  IMAD.MOV.U32 R2, RZ, RZ, R150 ;  /* 0x000000ffff027224 */ /* 0x008fe200078e0096 */
[----:B01----:R-:W-:Y:S01]  /*5330*/  MOV R4, R148 ;  /* 0x0000009400047202 */ /* 0x003fe20000000f00 */
[----:B----4-:R-:W-:Y:S01]  /*5340*/  IMAD.MOV.U32 R0, RZ, RZ, R151 ;  /* 0x000000ffff007224 */ /* 0x010fe200078e0097 */
        /* <DEDUP_REMOVED lines=40> */
[----:B------:R-:W2:Y:S01]  /*55d0*/  LDL.LU.64 R150, [R1+0x780] ;  /* 0x0007800001967983 */ /* 0x000ea20000300a00 */
        /* <DEDUP_REMOVED lines=60> */
[----:B------:R-:W-:-:S02]  /*59a0*/  IMAD.MOV.U32 R167, RZ, RZ, R83 ;  /* 0x000000ffffa77224 */ /* 0x000fc400078e0053 */
[----:B------:R-:W-:Y:S01]  /*59b0*/  IMAD.MOV.U32 R165, RZ, RZ, R81 ;  /* 0x000000ffffa57224 */ /* 0x000fe200078e0051 */
[----:B------:R-:W2:Y:S01]  /*59c0*/  LDL.LU.64 R118, [R1+0x700] ;  /* 0x0007000001767983 */ /* 0x000ea20000300a00 */
[----:B------:R-:W-:Y:S02]  /*59d0*/  IMAD.MOV.U32 R162, RZ, RZ, R78 ;  /* 0x000000ffffa27224 */ /* 0x000fe400078e004e */
[----:B------:R-:W-:Y:S01]  /*59e0*/  IMAD.MOV.U32 R163, RZ, RZ, R79 ;  /* 0x000000ffffa37224 */ /* 0x000fe200078e004f */
[----:B------:R-:W2:Y:S01]  /*59f0*/  LDL.LU.64 R116, [R1+0x6f8] ;  /* 0x0006f80001747983 */ /* 0x000ea20000300a00 */
[----:B------:R-:W-:Y:S02]  /*5a00*/  IMAD.MOV.U32 R161, RZ, RZ, R77 ;  /* 0x000000ffffa17224 */ /* 0x000fe400078e004d */
        /* <DEDUP_REMOVED lines=58> */
[----:B0-----:R-:W2:Y:S04]  /*5db0*/  LDL.LU.64 R44, [R1+0x5d8] ;  /* 0x0005d800012c7983 */ /* 0x001ea80000300a00 */
        /* <DEDUP_REMOVED lines=11> */
[----:B------:R-:W-:-:S02]  /*5e70*/  UMOV UR9, 0x40000040 ;  /* 0x4000004000097882 */ /* 0x000fc40000000000 */
[----:B------:R-:W-:Y:S01]  /*5e80*/  STL [R1+0x580], R160 ;  /* 0x000580a001007387 */ /* 0x000fe20000100800 */
[----:B--2---:R-:W-:-:S06]  /*5e90*/  WARPGROUP.ARRIVE ;  /* 0x00000000000079c5 */ /* 0x004fcc0000000000 */
        /* <DEDUP_REMOVED lines=64> */
[----:B------:R-:W-:Y:S01]  /*62a0*/  IMAD.MOV.U32 R143, RZ, RZ, R222 ;  /* 0x000000ffff8f7224 */ /* 0x000fe200078e00de */
[----:B------:R-:W-:Y:S01]  /*62b0*/  MOV R222, R14 ;  /* 0x0000000e00de7202 */ /* 0x000fe20000000f00 */
[----:B------:R-:W-:Y:S02]  /*62c0*/  IMAD.MOV.U32 R144, RZ, RZ, R221 ;  /* 0x000000ffff907224 */ /* 0x000fe400078e00dd */
[----:B------:R-:W-:Y:S02]  /*62d0*/  IMAD.MOV.U32 R145, RZ, RZ, R220 ;  /* 0x000000ffff917224 */ /* 0x000fe400078e00dc */
[----:B------:R-:W-:Y:S01]  /*62e0*/  IMAD.MOV.U32 R147, RZ, RZ, R218 ;  /* 0x000000ffff937224 */ /* 0x000fe200078e00da */
[----:B------:R-:W-:Y:S01]  /*62f0*/  MOV R218, R18 ;  /* 0x0000001200da7202 */ /* 0x000fe20000000f00 */
[----:B------:R-:W-:Y:S02]  /*6300*/  IMAD.MOV.U32 R148, RZ, RZ, R217 ;  /* 0x000000ffff947224 */ /* 0x000fe400078e00d9 */
[----:B------:R-:W-:-:S02]  /*6310*/  IMAD.MOV.U32 R149, RZ, RZ, R216 ;  /* 0x000000ffff957224 */ /* 0x000fc400078e00d8 */
[----:B------:R-:W-:Y:S01]  /*6320*/  IMAD.MOV.U32 R151, RZ, RZ, R214 ;  /* 0x000000ffff977224 */ /* 0x000fe200078e00d6 */
[----:B------:R-:W-:Y:S01]  /*6330*/  MOV R214, R22 ;  /* 0x0000001600d67202 */ /* 0x000fe20000000f00 */
        /* <DEDUP_REMOVED lines=17> */
[----:B------:R-:W-:Y:S01]  /*6450*/  IMAD.MOV.U32 R235, RZ, RZ, R0 ;  /* 0x000000ffffeb7224 */ /* 0x000fe200078e0000 */
[----:B------:R-:W-:Y:S02]  /*6460*/  UIADD3 UR8, UR13, 0x2, URZ ;  /* 0x000000020d087890 */ /* 0x000fe4000fffe03f */
[----:B------:R-:W-:Y:S01]  /*6470*/  UIADD3 UR10, UR14, 0x2, URZ ;  /* 0x000000020e0a7890 */ /* 0x000fe2000fffe03f */
[----:B------:R-:W-:Y:S01]  /*6480*/  UMOV UR9, 0x40000040 ;  /* 0x4000004000097882 */ /* 0x000fe20000000000 */
[----:B------:R-:W-:Y:S01]  /*6490*/  UMOV UR11, 0x40000040 ;  /* 0x40000040000b7882 */ /* 0x000fe20000000000 */
        /* <DEDUP_REMOVED lines=236> */
[----:B------:R-:W-:Y:S01]  /*7360*/  STL.64 [R1+0x30], R36 ;  /* 0x0000302401007387 */ /* 0x000fe20000100a00 */
[----:B------:R-:W-:-:S03]  /*7370*/  IMAD.MOV.U32 R5, RZ, RZ, R150 ;  /* 0x000000ffff057224 */ /* 0x000fc600078e0096 */
[----:B------:R-:W-:Y:S01]  /*7380*/  STL.64 [R1+0x38], R38 ;  /* 0x0000382601007387 */ /* 0x000fe20000100a00 */
[----:B------:R-:W-:-:S03]  /*7390*/  IMAD.MOV.U32 R4, RZ, RZ, R151 ;  /* 0x000000ffff047224 */ /* 0x000fc600078e0097 */
[----:B------:R-:W-:Y:S01]  /*73a0*/  STL.64 [R1+0x40], R40 ;  /* 0x0000402801007387 */ /* 0x000fe20000100a00 */
[----:B------:R-:W-:Y:S01]  /*73b0*/  MOV R7, R148 ;  /* 0x0000009400077202 */ /* 0x000fe20000000f00 */
[----:B------:R-:W-:Y:S02]  /*73c0*/  IMAD.MOV.U32 R6, RZ, RZ, R149 ;  /* 0x000000ffff067224 */ /* 0x000fe400078e0095 */
[----:B------:R-:W-:Y:S01]  /*73d0*/  STL.64 [R1+0x48], R42 ;  /* 0x0000482a01007387 */ /* 0x000fe20000100a00 */
[----:B------:R-:W-:-:S03]  /*73e0*/  IMAD.MOV.U32 R9, RZ, RZ, R146 ;  /* 0x000000ffff097224 */ /* 0x000fc600078e0092 */
[----:B------:R0:W-:Y:S01]  /*73f0*/  STL.64 [R1+0x50], R44 ;  /* 0x0000502c01007387 */ /* 0x0001e20000100a00 */
[----:B------:R-:W-:Y:S01]  /*7400*/  IMAD.MOV.U32 R8, RZ, RZ, R147 ;  /* 0x000000ffff087224 */ /* 0x000fe200078e0093 */
[----:B------:R-:W-:Y:S02]  /*7410*/  MOV R11, R144 ;  /* 0x00000090000b7202 */ /* 0x000fe40000000f00 */
[----:B------:R-:W3:Y:S01]  /*7420*/  LDL.LU.64 R150, [R1+0x4c8] ;  /* 0x0004c80001967983 */ /* 0x000ee20000300a00 */
[----:B------:R-:W-:-:S03]  /*7430*/  IMAD.MOV.U32 R10, RZ, RZ, R145 ;  /* 0x000000ffff0a7224 */ /* 0x000fc600078e0091 */
[----:B------:R-:W3:Y:S01]  /*7440*/  LDL.LU.64 R148, [R1+0x4c0] ;  /* 0x0004c00001947983 */ /* 0x000ee20000300a00 */
[----:B------:R-:W-:Y:S01]  /*7450*/  IMAD.MOV.U32 R13, RZ, RZ, R142 ;  /* 0x000000ffff0d7224 */ /* 0x000fe200078e008e */
[----:B------:R-:W-:Y:S01]  /*7460*/  MOV R15, R140 ;  /* 0x0000008c000f7202 */ /* 0x000fe20000000f00 */
[----:B------:R-:W-:Y:S01]  /*7470*/  IMAD.MOV.U32 R12, RZ, RZ, R143 ;  /* 0x000000ffff0c7224 */ /* 0x000fe200078e008f */
        /* <DEDUP_REMOVED lines=141> */
[----:B------:R-:W-:Y:S02]  /*7d50*/  IMAD.MOV.U32 R16, RZ, RZ, R46 ;  /* 0x000000ffff107224 */ /* 0x000fe400078e002e */
[----:B------:R-:W-:Y:S01]  /*7d60*/  IMAD.MOV.U32 R3, RZ, RZ, R47 ;  /* 0x000000ffff037224 */ /* 0x000fe200078e002f */
        /* <DEDUP_REMOVED lines=83> */
[----:B------:R-:W-:Y:S01]  /*82a0*/  UIADD3 UR8, UR13, 0x6, URZ ;  /* 0x000000060d087890 */ /* 0x000fe2000fffe03f */
[----:B------:R-:W-:Y:S01]  /*82b0*/  IMAD.MOV.U32 R147, RZ, RZ, R222 ;  /* 0x000000ffff937224 */ /* 0x000fe200078e00de */
[----:B------:R-:W-:Y:S01]  /*82c0*/  MOV R222, R18 ;  /* 0x0000001200de7202 */ /* 0x000fe20000000f00 */
[----:B------:R-:W-:Y:S01]  /*82d0*/  IMAD.MOV.U32 R148, RZ, RZ, R221 ;  /* 0x000000ffff947224 */ /* 0x000fe200078e00dd */
[----:B------:R-:W-:Y:S01]  /*82e0*/  UIADD3 UR10, UR14, 0x6, URZ ;  /* 0x000000060e0a7890 */ /* 0x000fe2000fffe03f */
[----:B------:R-:W-:Y:S01]  /*82f0*/  IMAD.MOV.U32 R149, RZ, RZ, R220 ;  /* 0x000000ffff957224 */ /* 0x000fe200078e00dc */
[----:B------:R-:W-:Y:S01]  /*8300*/  UMOV UR9, 0x40000040 ;  /* 0x4000004000097882 */ /* 0x000fe20000000000 */
[----:B------:R-:W-:Y:S01]  /*8310*/  IMAD.MOV.U32 R151, RZ, RZ, R218 ;  /* 0x000000ffff977224 */ /* 0x000fe200078e00da */
[----:B------:R-:W-:Y:S01]  /*8320*/  MOV R218, R22 ;  /* 0x0000001600da7202 */ /* 0x000fe20000000f00 */
        /* <DEDUP_REMOVED lines=11> */
[----:B------:R-:W-:Y:S01]  /*83e0*/  IMAD.MOV.U32 R223, RZ, RZ, R17 ;  /* 0x000000ffffdf7224 */ /* 0x000fe200078e0011 */
[----:B------:R0:W5:Y:S01]  /*83f0*/  LDL.LU R0, [R1+0x2bc] ;  /* 0x0002bc0001007983 */ /* 0x0001620000300800 */
        /* <DEDUP_REMOVED lines=105> */
[----:B------:R-:W-:Y:S01]  /*8a90*/  BPT.TRAP 0x1 ;  /* 0x000000040000795c */ /* 0x000fe20000300000 */
.L_x_23:
[----:B------:R-:W-:Y:S02]  /*8aa0*/  UISETP.GT.U32.AND UP0, UPT, UR40, 0x1, UPT ;  /* 0x000000012800788c */ /* 0x000fe4000bf04070 */
[----:B------:R-:W-:-:S04]  /*8ab0*/  ULEA UR12, UR7, UR12, 0x3 ;  /* 0x0000000c070c7291 */ /* 0x000fc8000f8e183f */
[----:B------:R-:W-:Y:S01]  /*8ac0*/  UIADD3 UR12, UR12, 0x18, URZ ;  /* 0x000000180c0c7890 */ /* 0x000fe2000fffe03f */
[----:B------:R-:W-:-:S03]  /*8ad0*/  PLOP3.LUT P1, PT, PT, PT, UP0, 0x80, 0x0 ;  /* 0x000000000000781c */ /* 0x000fc60003f2f008 */
[----:B------:R-:W-:-:S09]  /*8ae0*/  UPRMT UR12, URZ, 0x654, UR12 ;  /* 0x000006543f0c7896 */ /* 0x000fd2000800000c */
[----:B------:R-:W-:Y:S01]  /*8af0*/  SYNCS.ARRIVE.TRANS64.RED.A1T0 RZ, [UR12], RZ ;  /* 0x000000ffffff79a7 */ /* 0x000fe2000810040c */
[----:B------:R-:W-:Y:S05]  /*8b00*/  @P1 BRA `(.L_x_24) ;  /* 0x0000000000041947 */ /* 0x000fea0003800000 */
[----:B------:R-:W-:Y:S01]  /*8b10*/  BPT.TRAP 0x1 ;  /* 0x000000040000795c */ /* 0x000fe20000300000 */
.L_x_24:
[----:B------:R-:W-:Y:S01]  /*8b20*/  UIADD3 UR6, UR6, 0x1, URZ ;  /* 0x0000000106067890 */ /* 0x000fe2000fffe03f */
[C---:B-----5:R-:W-:Y:S01]  /*8b30*/  ISETP.GT.AND P1, PT, R3.reuse, 0x1, PT ;  /* 0x000000010300780c */ /* 0x060fe20003f24270 */
[----:B------:R-:W-:Y:S01]  /*8b40*/  UIADD3 UR7, UR7, 0x1, URZ ;  /* 0x0000000107077890 */ /* 0x000fe2000fffe03f */
[----:B------:R-:W-:Y:S01]  /*8b50*/  VIADD R3, R3, 0xffffffff ;  /* 0xffffffff03037836 */ /* 0x000fe20000000000 */
[----:B------:R-:W-:Y:S02]  /*8b60*/  UISETP.NE.AND UP0, UPT, UR6, 0x3, UPT ;  /* 0x000000030600788c */ /* 0x000fe4000bf05270 */
[----:B------:R-:W-:Y:S02]  /*8b70*/  UISETP.NE.AND UP1, UPT, UR7, 0x3, UPT ;  /* 0x000000030700788c */ /* 0x000fe4000bf25270 */
[----:B------:R-:W-:Y:S02]  /*8b80*/  USEL UR8, URZ, 0x1, UP0 ;  /* 0x000000013f087887 */ /* 0x000fe40008000000 */
[----:B------:R-:W-:-:S02]  /*8b90*/  USEL UR6, UR6, URZ, UP0 ;  /* 0x0000003f06067287 */ /* 0x000fc40008000000 */
[----:B------:R-:W-:Y:S02]  /*8ba0*/  USEL UR7, UR7, URZ, UP1 ;  /* 0x0000003f07077287 */ /* 0x000fe40008800000 */
[----:B------:R-:W-:Y:S01]  /*8bb0*/  LOP3.LUT R0, R0, UR8, RZ, 0x3c, !PT ;  /* 0x0000000800007c12 */ /* 0x000fe2000f8e3cff */
[----:B------:R-:W-:Y:S09]  /*8bc0*/  @P1 BRA `(.L_x_25) ;  /* 0xffffffbc00681947 */ /* 0x000ff2000383ffff */
.L_x_18:
[----:B------:R-:W0:Y:S02]  /*8bd0*/  LDC R0, c[0x0][0x28c] ;  /* 0x0000a300ff007b82 */ /* 0x000e240000000800 */
[----:B0-----:R-:W-:-:S13]  /*8be0*/  ISETP.GE.AND P1, PT, R0, 0x1, PT ;  /* 0x000000010000780c */ /* 0x001fda0003f26270 */
[----:B------:R-:W-:Y:S05]  /*8bf0*/  @!P1 BRA `(.L_x_26) ;  /* 0x00000000004c9947 */ /* 0x000fea0003800000 */
[----:B------:R-:W-:Y:S05]  /*8c00*/  @!P0 BRA `(.L_x_27) ;  /* 0x0000000000048947 */ /* 0x000fea0003800000 */
[----:B------:R-:W-:Y:S01]  /*8c10*/  BPT.TRAP 0x1 ;  /* 0x000000040000795c */ /* 0x000fe20000300000 */
.L_x_27:
[----:B------:R-:W0:Y:S01]  /*8c20*/  S2UR UR7, SR_CgaCtaId ;  /* 0x00000000000779c3 */ /* 0x000e220000008800 */
[----:B------:R-:W-:-:S04]  /*8c30*/  UISETP.LT.AND UP0, UPT, UR44, 0x1, UPT ;  /* 0x000000012c00788c */ /* 0x000fc8000bf01270 */
[----:B------:R-:W-:Y:S02]  /*8c40*/  USEL UR6, UR44, 0x1, UP0 ;  /* 0x000000012c067887 */ /* 0x000fe40008000000 */
[----:B------:R-:W-:Y:S02]  /*8c50*/  UISETP.GT.U32.AND UP0, UPT, UR40, 0x1, UPT ;  /* 0x000000012800788c */ /* 0x000fe4000bf04070 */
[----:B------:R-:W-:-:S04]  /*8c60*/  UIADD3 UR6, UR39, UR44, -UR6 ;  /* 0x0000002c27067290 */ /* 0x000fc8000fffe806 */
[----:B------:R-:W-:Y:S01]  /*8c70*/  UIMAD.WIDE.U32 UR4, UR6, -0x55555555, URZ ;  /* 0xaaaaaaab060478a5 */ /* 0x000fe2000f8e003f */
[----:B------:R-:W-:-:S03]  /*8c80*/  PLOP3.LUT P0, PT, PT, PT, UP0, 0x80, 0x0 ;  /* 0x000000000000781c */ /* 0x000fc60003f0f008 */
[----:B------:R-:W-:-:S03]  /*8c90*/  USHF.R.U32.HI UR4, URZ, 0x1, UR5 ;  /* 0x000000013f047899 */ /* 0x000fc60008011605 */
[----:B------:R-:W-:Y:S01]  /*8ca0*/  UMOV UR5, 0x400 ;  /* 0x0000040000057882 */ /* 0x000fe20000000000 */
[----:B------:R-:W-:Y:S02]  /*8cb0*/  UIMAD UR6, UR4, -0x3, UR6 ;  /* 0xfffffffd040678a4 */ /* 0x000fe4000f8e0206 */
[----:B0-----:R-:W-:-:S04]  /*8cc0*/  ULEA UR5, UR7, UR5, 0x18 ;  /* 0x0000000507057291 */ /* 0x001fc8000f8ec03f */
[----:B------:R-:W-:-:S04]  /*8cd0*/  ULEA UR6, UR6, UR5, 0x3 ;  /* 0x0000000506067291 */ /* 0x000fc8000f8e183f */
[----:B------:R-:W-:-:S04]  /*8ce0*/  UIADD3 UR6, UR6, 0x18, URZ ;  /* 0x0000001806067890 */ /* 0x000fc8000fffe03f */
[----:B------:R-:W-:-:S09]  /*8cf0*/  UPRMT UR6, URZ, 0x654, UR6 ;  /* 0x000006543f067896 */ /* 0x000fd20008000006 */
[----:B------:R-:W-:Y:S01]  /*8d00*/  SYNCS.ARRIVE.TRANS64.RED.A1T0 RZ, [UR6], RZ ;  /* 0x000000ffffff79a7 */ /* 0x000fe20008100406 */
[----:B------:R-:W-:Y:S05]  /*8d10*/  @P0 BRA `(.L_x_26) ;  /* 0x0000000000040947 */ /* 0x000fea0003800000 */
[----:B------:R-:W-:Y:S01]  /*8d20*/  BPT.TRAP 0x1 ;  /* 0x000000040000795c */ /* 0x000fe20000300000 */
.L_x_26:
[----:B------:R-:W0:Y:S01]  /*8d30*/  S2R R8, SR_TID.X ;  /* 0x0000000000087919 */ /* 0x000e220000002100 */
[----:B------:R-:W-:Y:S01]  /*8d40*/  IMAD.MOV.U32 R19, RZ, RZ, 0x6540 ;  /* 0x00006540ff137424 */ /* 0x000fe200078e00ff */
[----:B------:R-:W-:Y:S01]  /*8d50*/  USHF.R.S32.HI UR10, URZ, 0x1f, UR43 ;  /* 0x0000001f3f0a7899 */ /* 0x000fe2000801142b */
[----:B-----5:R-:W-:Y:S01]  /*8d60*/  LOP3.LUT R4, R160, 0x1, RZ, 0xc0, !PT ;  /* 0x00000001a0047812 */ /* 0x020fe200078ec0ff */
[----:B------:R-:W-:Y:S01]  /*8d70*/  ULDC.64 UR8, c[0x0][0x5d0] ;  /* 0x0001740000087ab9 */ /* 0x000fe20000000a00 */
[----:B------:R-:W-:Y:S01]  /*8d80*/  UIMAD.WIDE UR6, UR41, 0x100, URZ ;  /* 0x00000100290678a5 */ /* 0x000fe2000f8e023f */
[----:B------:R-:W-:Y:S01]  /*8d90*/  IMAD.U32 R6, RZ, RZ, UR8 ;  /* 0x00000008ff067e24 */ /* 0x000fe2000f8e00ff */
[----:B------:R-:W-:Y:S01]  /*8da0*/  UIMAD UR4, UR10, UR8, URZ ;  /* 0x000000080a0472a4 */ /* 0x000fe2000f8e023f */
[----:B------:R-:W-:Y:S01]  /*8db0*/  IMAD.SHL.U32 R3, R4, 0x40, RZ ;  /* 0x0000004004037824 */ /* 0x000fe200078e00ff */
[----:B------:R-:W-:Y:S02]  /*8dc0*/  USHF.L.U32 UR41, UR41, 0x8, URZ ;  /* 0x0000000829297899 */ /* 0x000fe4000800063f */
[----:B------:R-:W-:Y:S01]  /*8dd0*/  UIMAD UR4, UR43, UR9, UR4 ;  /* 0x000000092b0472a4 */ /* 0x000fe2000f8e0204 */
[----:B------:R-:W-:Y:S01]  /*8de0*/  ULDC UR8, c[0x0][0x284] ;  /* 0x0000a10000087ab9 */ /* 0x000fe20000000800 */
[----:B------:R-:W-:Y:S01]  /*8df0*/  UIADD3 UR39, UR44, UR39, URZ ;  /* 0x000000272c277290 */ /* 0x000fe2000fffe03f */
[----:B------:R-:W-:Y:S01]  /*8e00*/  MOV R17, UR8 ;  /* 0x0000000800117c02 */ /* 0x000fe20008000f00 */
[----:B------:R-:W-:-:S02]  /*8e10*/  UISETP.GE.U32.AND UP2, UPT, UR44, 0x3, UPT ;  /* 0x000000032c00788c */ /* 0x000fc4000bf46070 */
[----:B------:R-:W-:-:S04]  /*8e20*/  UISETP.GT.U32.AND UP1, UPT, UR39, 0x2, UPT ;  /* 0x000000022700788c */ /* 0x000fc8000bf24070 */
[----:B------:R-:W-:Y:S01]  /*8e30*/  UISETP.LT.U32.AND UP1, UPT, UR44, 0x3, UP1 ;  /* 0x000000032c00788c */ /* 0x000fe20008f21070 */
[----:B0-----:R-:W-:Y:S02]  /*8e40*/  SHF.L.U32 R18, R8, 0x1, RZ ;  /* 0x0000000108127819 */ /* 0x001fe400000006ff */
[----:B------:R-:W-:Y:S02]  /*8e50*/  SHF.R.U32.HI R0, RZ, 0x2, R8 ;  /* 0x00000002ff007819 */ /* 0x000fe40000011608 */
[----:B------:R-:W-:Y:S02]  /*8e60*/  LOP3.LUT R18, R18, 0x6, RZ, 0xc0, !PT ;  /* 0x0000000612127812 */ /* 0x000fe400078ec0ff */
[----:B------:R-:W-:Y:S02]  /*8e70*/  LOP3.LUT R5, R8, 0x60, RZ, 0xc0, !PT ;  /* 0x0000006008057812 */ /* 0x000fe400078ec0ff */
[----:B------:R-:W-:Y:S01]  /*8e80*/  PRMT R18, R18, R19, UR42 ;  /* 0x0000002a12127e16 */ /* 0x000fe20008000013 */
[----:B------:R-:W-:Y:S01]  /*8e90*/  USHF.L.U32 UR42, UR42, 0x8, URZ ;  /* 0x000000082a2a7899 */ /* 0x000fe2000800063f */
[----:B------:R-:W-:-:S02]  /*8ea0*/  LOP3.LUT R0, R0, 0x7, RZ, 0xc0, !PT ;  /* 0x0000000700007812 */ /* 0x000fc400078ec0ff */
[----:B------:R-:W-:Y:S02]  /*8eb0*/  SHF.R.S32.HI R19, RZ, 0x1f, R18 ;  /* 0x0000001fff137819 */ /* 0x000fe40000011412 */
[----:B------:R-:W-:Y:S02]  /*8ec0*/  SHF.R.U32.HI R5, RZ, 0x1, R5 ;  /* 0x00000001ff057819 */ /* 0x000fe40000011605 */
[----:B------:R-:W-:Y:S01]  /*8ed0*/  LOP3.LUT R3, R3, 0x40, R0, 0xe2, !PT ;  /* 0x0000004003037812 */ /* 0x000fe200078ee200 */
[----:B------:R-:W-:Y:S01]  /*8ee0*/  IMAD.WIDE.U32 R6, R6, UR43, R18 ;  /* 0x0000002b06067c25 */ /* 0x000fe2000f8e0012 */
[----:B------:R-:W-:Y:S02]  /*8ef0*/  IADD3 R0, RZ, -R5, -R0 ;  /* 0x80000005ff007210 */ /* 0x000fe40007ffe800 */
[----:B------:R-:W-:Y:S01]  /*8f00*/  LOP3.LUT R3, R3, UR6, R5, 0xfe, !PT ;  /* 0x0000000603037c12 */ /* 0x000fe2000f8efe05 */
[----:B------:R-:W-:Y:S01]  /*8f10*/  VIADD R7, R7, UR4 ;  /* 0x0000000407077c36 */ /* 0x000fe20008000000 */
[----:B------:R-:W-:Y:S01]  /*8f20*/  ULDC UR4, c[0x0][0x288] ;  /* 0x0000a20000047ab9 */ /* 0x000fe20000000800 */
[----:B------:R-:W-:Y:S01]  /*8f30*/  IMAD R0, R4, -0x40, R0 ;  /* 0xffffffc004007824 */ /* 0x000fe200078e0200 */
[----:B------:R-:W-:Y:S01]  /*8f40*/  UISETP.GE.AND UP0, UPT, UR42, UR4, UPT ;  /* 0x000000042a00728c */ /* 0x000fe2000bf06270 */
[----:B------:R-:W-:-:S03]  /*8f50*/  IMAD.MOV.U32 R4, RZ, RZ, -0x2 ;  /* 0xfffffffeff047424 */ /* 0x000fc600078e00ff */
[----:B------:R-:W-:Y:S02]  /*8f60*/  UISETP.GE.OR UP0, UPT, UR41, UR8, UP0 ;  /* 0x000000082900728c */ /* 0x000fe40008706670 */
[----:B------:R-:W-:Y:S01]  /*8f70*/  IADD3 R17, R17, -UR41, R0 ;  /* 0x8000002911117c10 */ /* 0x000fe2000fffe000 */
[----:B------:R-:W-:Y:S01]  /*8f80*/  USEL UR8, URZ, 0x1, !UP1 ;  /* 0x000000013f087887 */ /* 0x000fe2000c800000 */
[----:B------:R-:W-:Y:S01]  /*8f90*/  LOP3.LUT R0, R8, 0x3, RZ, 0xc0, !PT ;  /* 0x0000000308007812 */ /* 0x000fe200078ec0ff */
[----:B------:R-:W-:Y:S01]  /*8fa0*/  UMOV UR41, 0xffffffff ;  /* 0xffffffff00297882 */ /* 0x000fe20000000000 */
[----:B------:R-:W-:Y:S01]  /*8fb0*/  PLOP3.LUT P0, PT, PT, PT, UP0, 0x80, 0x0 ;  /* 0x000000000000781c */ /* 0x000fe20003f0f008 */
[----:B------:R-:W-:Y:S02]  /*8fc0*/  ULOP3.LUT UR38, UR38, UR8, URZ, 0x3c, !UPT ;  /* 0x0000000826267292 */ /* 0x000fe4000f8e3c3f */
[----:B------:R-:W-:Y:S01]  /*8fd0*/  IMAD R0, R0, R4, UR4 ;  /* 0x0000000400007e24 */ /* 0x000fe2000f8e0204 */
[----:B------:R-:W-:-:S03]  /*8fe0*/  UIMAD.WIDE.U32 UR4, UR39, -0x55555555, URZ ;  /* 0xaaaaaaab270478a5 */ /* 0x000fc6000f8e003f */
[----:B------:R-:W-:Y:S01]  /*8ff0*/  VIADD R0, R0, -UR42 ;  /* 0x8000002a00007c36 */ /* 0x000fe20008000000 */
[----:B------:R-:W-:-:S04]  /*9000*/  USHF.R.U32.HI UR4, URZ, 0x1, UR5 ;  /* 0x000000013f047899 */ /* 0x000fc80008011605 */
[----:B------:R-:W-:Y:S02]  /*9010*/  UIMAD UR39, UR4, -0x3, UR39 ;  /* 0xfffffffd042778a4 */ /* 0x000fe4000f8e0227 */
[----:B------:R-:W-:Y:S01]  /*9020*/  @UP2 ULOP3.LUT UR38, UR38, 0x1, UR4, 0x78, !UPT ;  /* 0x0000000126262892 */ /* 0x000fe2000f8e7804 */
[----:B------:R-:W-:Y:S11]  /*9030*/  @P0 BRA `(.L_x_28) ;  /* 0x0000010400d80947 */ /* 0x000ff60003800000 */
[----:B------:R-:W-:Y:S01]  /*9040*/  FSETP.NEU.AND P0, PT, R16, RZ, PT ;  /* 0x000000ff1000720b */ /* 0x000fe20003f0d000 */
[----:B------:R-:W-:Y:S01]  /*9050*/  ULDC.64 UR8, c[0x0][0x5c8] ;  /* 0x0001720000087ab9 */ /* 0x000fe20000000a00 */
[----:B------:R-:W-:Y:S01]  /*9060*/  ISETP.GT.AND P3, PT, R17, RZ, PT ;  /* 0x000000ff1100720c */ /* 0x000fe20003f64270 */
[----:B------:R-:W-:Y:S01]  /*9070*/  UIMAD UR4, UR7, UR8, URZ ;  /* 0x00000008070472a4 */ /* 0x000fe2000f8e023f */
[----:B------:R-:W-:Y:S01]  /*9080*/  IMAD.U32 R10, RZ, RZ, UR9 ;  /* 0x00000009ff0a7e24 */ /* 0x000fe2000f8e00ff */
[----:B------:R-:W-:Y:S01]  /*9090*/  BSSY B0, `(.L_x_28) ;  /* 0x0001070000007945 */ /* 0x000fe20003800000 */
[----:B------:R-:W-:Y:S01]  /*90a0*/  IMAD.WIDE.U32 R6, R3, UR8, R6 ;  /* 0x0000000803067c25 */ /* 0x000fe2000f8e0006 */
[----:B------:R-:W-:-:S03]  /*90b0*/  ISETP.GT.AND P1, PT, R0, RZ, P3 ;  /* 0x000000ff0000720c */ /* 0x000fc60001f24270 */
[----:B------:R-:W-:-:S05]  /*90c0*/  IMAD R10, R3, R10, UR4 ;  /* 0x00000004030a7e24 */ /* 0x000fca000f8e020a */
[----:B------:R-:W-:Y:S01]  /*90d0*/  IADD3 R10, R7, R10, RZ ;  /* 0x0000000a070a7210 */ /* 0x000fe20007ffe0ff */
[----:B------:R-:W-:Y:S06]  /*90e0*/  @!P0 BRA `(.L_x_29) ;  /* 0x000000b800108947 */ /* 0x000fec0003800000 */
[----:B------:R-:W0:Y:S01]  /*90f0*/  LDC.64 R22, c[0x0][0x5b8] ;  /* 0x00016e00ff167b82 */ /* 0x000e220000000a00 */
[----:B------:R-:W2:Y:S01]  /*9100*/  LDL.LU R11, [R1] ;  /* 0x00000000010b7983 */ /* 0x000ea20000300800 */
[----:B------:R-:W-:-:S06]  /*9110*/  ULDC.64 UR4, c[0x0][0x5c0] ;  /* 0x0001700000047ab9 */ /* 0x000fcc0000000a00 */
[----:B------:R-:W1:Y:S08]  /*9120*/  LDC.64 R14, c[0x0][0x5b0] ;  /* 0x00016c00ff0e7b82 */ /* 0x000e700000000a00 */
[----:B------:R-:W3:Y:S01]  /*9130*/  LDC.64 R12, c[0x0][0x5a8] ;  /* 0x00016a00ff0c7b82 */ /* 0x000ee20000000a00 */
[C---:B0-----:R-:W-:Y:S02]  /*9140*/  IMAD R157, R22.reuse, UR10, RZ ;  /* 0x0000000a169d7c24 */ /* 0x041fe4000f8e02ff */
[----:B------:R-:W-:-:S04]  /*9150*/  IMAD.WIDE.U32 R152, R22, UR43, R18 ;  /* 0x0000002b16987c25 */ /* 0x000fc8000f8e0012 */
[----:B------:R-:W-:Y:S02]  /*9160*/  IMAD R157, R23, UR43, R157 ;  /* 0x0000002b179d7c24 */ /* 0x000fe4000f8e029d */
[----:B-1----:R-:W-:Y:S02]  /*9170*/  IMAD R156, R14, UR7, RZ ;  /* 0x000000070e9c7c24 */ /* 0x002fe4000f8e02ff */
[----:B------:R-:W-:Y:S02]  /*9180*/  IMAD.IADD R21, R153, 0x1, R157 ;  /* 0x0000000199157824 */ /* 0x000fe400078e029d */
[----:B------:R-:W-:Y:S02]  /*9190*/  IMAD.MOV.U32 R20, RZ, RZ, R152 ;  /* 0x000000ffff147224 */ /* 0x000fe400078e0098 */
[C---:B------:R-:W-:Y:S02]  /*91a0*/  IMAD R156, R3.reuse, R15, R156 ;  /* 0x0000000f039c7224 */ /* 0x040fe400078e029c */
[----:B------:R-:W-:-:S04]  /*91b0*/  IMAD.WIDE.U32 R4, R3, R14, R20 ;  /* 0x0000000e03047225 */ /* 0x000fc800078e0014 */
[----:B------:R-:W-:Y:S01]  /*91c0*/  IMAD.IADD R5, R5, 0x1, R156 ;  /* 0x0000000105057824 */ /* 0x000fe200078e029c */
[----:B---3--:R-:W-:-:S04]  /*91d0*/  LEA R8, P0, R4, R12, 0x1 ;  /* 0x0000000c04087211 */ /* 0x008fc800078008ff */
[----:B------:R-:W-:-:S05]  /*91e0*/  LEA.HI.X R9, R4, R13, R5, 0x1, P0 ;  /* 0x0000000d04097211 */ /* 0x000fca00000f0c05 */
[----:B------:R-:W3:Y:S01]  /*91f0*/  @P1 LDG.E.LTC128B.U16 R23, desc[UR36][R8.64] ;  /* 0x0000002408171981 */ /* 0x000ee2000c1e1520 */
[----:B------:R-:W-:Y:S01]  /*9200*/  BSSY B1, `(.L_x_30) ;  /* 0x0000011000017945 */ /* 0x000fe20003800000 */
[----:B---3--:R-:W-:-:S05]  /*9210*/  SHF.L.U32 R4, R23, 0x10, RZ ;  /* 0x0000001017047819 */ /* 0x008fca00000006ff */
[----:B------:R-:W-:-:S04]  /*9220*/  FMUL R4, R4, R16 ;  /* 0x0000001004047220 */ /* 0x000fc80000400000 */
[----:B--2---:R-:W-:Y:S01]  /*9230*/  FFMA R7, R11, R2, R4 ;  /* 0x000000020b077223 */ /* 0x004fe20000000004 */
[----:B------:R-:W-:-:S04]  /*9240*/  LEA R4, P0, R6, UR4, 0x1 ;  /* 0x0000000406047c11 */ /* 0x000fc8000f8008ff */
[----:B------:R-:W-:Y:S02]  /*9250*/  LEA.HI.X R5, R6, UR5, R10, 0x1, P0 ;  /* 0x0000000506057c11 */ /* 0x000fe400080f0c0a */
[----:B------:R-:W-:-:S05]  /*9260*/  F2FP.BF16.F32.PACK_AB R6, RZ, R7 ;  /* 0x00000007ff06723e */ /* 0x000fca00000010ff */
[----:B------:R0:W-:Y:S02]  /*9270*/  @P1 STG.E.U16 desc[UR36][R4.64], R6 ;  /* 0x0000000604001986 */ /* 0x0001e4000c101524 */
[----:B0-----:R-:W-:-:S04]  /*9280*/  IMAD.WIDE.U32 R6, R3, R14, R18 ;  /* 0x0000000e03067225 */ /* 0x001fc800078e0012 */
[----:B------:R-:W-:Y:S02]  /*9290*/  IMAD.IADD R7, R156, 0x1, R7 ;  /* 0x000000019c077824 */ /* 0x000fe400078e0207 */
[----:B------:R-:W-:-:S04]  /*92a0*/  IMAD.WIDE.U32 R6, R22, UR43, R6 ;  /* 0x0000002b16067c25 */ /* 0x000fc8000f8e0006 */
[----:B------:R-:W-:Y:S01]  /*92b0*/  IMAD.IADD R7, R157, 0x1, R7 ;  /* 0x000000019d077824 */ /* 0x000fe200078e0207 */
[----:B------:R-:W-:-:S04]  /*92c0*/  LEA R10, P0, R6, R12, 0x1 ;  /* 0x0000000c060a7211 */ /* 0x000fc800078008ff */
[----:B------:R-:W-:Y:S02]  /*92d0*/  LEA.HI.X R11, R6, R13, R7, 0x1, P0 ;  /* 0x0000000d060b7211 */ /* 0x000fe400000f0c07 */
[----:B------:R-:W-:-:S13]  /*92e0*/  ISETP.GT.AND P0, PT, R0, 0x1, P3 ;  /* 0x000000010000780c */ /* 0x000fda0001f04270 */
[----:B------:R-:W-:Y:S05]  /*92f0*/  @!P0 BRA `(.L_x_31) ;  /* 0x0000000000048947 */ /* 0x000fea0003800000 */
[----:B------:R0:W5:Y:S02]  /*9300*/  LDG.E.LTC128B.U16 R23, desc[UR36][R10.64+0x2] ;  /* 0x000002240a177981 */ /* 0x000164000c1e1520 */
.L_x_31:
[----:B------:R-:W-:Y:S05]  /*9310*/  BSYNC B1 ;  /* 0x0000000000017941 */ /* 0x000fea0003800000 */
.L_x_30:
[----:B------:R-:W2:Y:S01]  /*9320*/  LDL.LU R7, [R1+0x4] ;  /* 0x0000040001077983 */ /* 0x000ea20000300800 */
[----:B-----5:R-:W-:Y:S01]  /*9330*/  IMAD.U32 R6, R23, 0x10000, RZ ;  /* 0x0001000017067824 */ /* 0x020fe200078e00ff */
[C---:B------:R-:W-:Y:S02]  /*9340*/  SHF.L.U64.HI R155, R14.reuse, 0x3, R15 ;  /* 0x000000030e9b7819 */ /* 0x040fe4000001020f */
[----:B------:R-:W-:Y:S01]  /*9350*/  SHF.L.U32 R154, R14, 0x3, RZ ;  /* 0x000000030e9a7819 */ /* 0x000fe200000006ff */
[----:B------:R-:W-:Y:S01]  /*9360*/  FMUL R6, R6, R16 ;  /* 0x0000001006067220 */ /* 0x000fe20000400000 */
[----:B------:R-:W3:Y:S03]  /*9370*/  LDL.LU R158, [R1+0x8] ;  /* 0x00000800019e7983 */ /* 0x000ee60000300800 */
[----:B--2---:R-:W-:-:S05]  /*9380*/  FFMA R6, R7, R2, R6 ;  /* 0x0000000207067223 */ /* 0x004fca0000000006 */
[----:B------:R-:W-:-:S05]  /*9390*/  F2FP.BF16.F32.PACK_AB R6, RZ, R6 ;  /* 0x00000006ff06723e */ /* 0x000fca00000010ff */
[----:B------:R1:W-:Y:S01]  /*93a0*/  @P0 STG.E.U16 desc[UR36][R4.64+0x2], R6 ;  /* 0x0000020604000986 */ /* 0x0003e2000c101524 */
[----:B------:R-:W-:-:S04]  /*93b0*/  ISETP.GT.AND P0, PT, R17, 0x8, PT ;  /* 0x000000081100780c */ /* 0x000fc80003f04270 */
[----:B------:R-:W-:Y:S01]  /*93c0*/  ISETP.GT.AND P1, PT, R0, RZ, P0 ;  /* 0x000000ff0000720c */ /* 0x000fe20000724270 */
[----:B-1----:R-:W-:-:S04]  /*93d0*/  IMAD.WIDE.U32 R6, R3, R14, R154 ;  /* 0x0000000e03067225 */ /* 0x002fc800078e009a */
[----:B------:R-:W-:Y:S01]  /*93e0*/  IMAD.IADD R156, R156, 0x1, R7 ;  /* 0x000000019c9c7824 */ /* 0x000fe200078e0207 */
[----:B------:R-:W-:-:S05]  /*93f0*/  IADD3 R7, P2, R152, R6, RZ ;  /* 0x0000000698077210 */ /* 0x000fca0007f5e0ff */
[----:B------:R-:W-:Y:S01]  /*9400*/  IMAD.X R9, R156, 0x1, R21, P2 ;  /* 0x000000019c097824 */ /* 0x000fe200010e0615 */
[----:B------:R-:W-:-:S04]  /*9410*/  LEA R8, P2, R7, R12, 0x1 ;  /* 0x0000000c07087211 */ /* 0x000fc800078408ff */
[----:B------:R-:W-:-:S05]  /*9420*/  LEA.HI.X R9, R7, R13, R9, 0x1, P2 ;  /* 0x0000000d07097211 */ /* 0x000fca00010f0c09 */
[----:B------:R1:W2:Y:S01]  /*9430*/  @P1 LDG.E.LTC128B.U16 R23, desc[UR36][R8.64] ;  /* 0x0000002408171981 */ /* 0x0002a2000c1e1520 */
[----:B------:R-:W-:Y:S01]  /*9440*/  IADD3 R6, P2, R18, R6, RZ ;  /* 0x0000000612067210 */ /* 0x000fe20007f5e0ff */
[----:B------:R-:W-:Y:S01]  /*9450*/  BSSY B1, `(.L_x_32) ;  /* 0x0000016000017945 */ /* 0x000fe20003800000 */
[----:B------:R-:W-:-:S03]  /*9460*/  ISETP.GT.AND P4, PT, R0, 0x1, P0 ;  /* 0x000000010000780c */ /* 0x000fc60000784270 */
[----:B------:R-:W-:Y:S01]  /*9470*/  IMAD.X R7, R19, 0x1, R156, P2 ;  /* 0x0000000113077824 */ /* 0x000fe200010e069c */
[----:B------:R-:W-:Y:S01]  /*9480*/  MOV R156, UR9 ;  /* 0x00000009009c7c02 */ /* 0x000fe20008000f00 */
[----:B------:R-:W-:-:S05]  /*9490*/  IMAD.WIDE.U32 R6, R22, UR43, R6 ;  /* 0x0000002b16067c25 */ /* 0x000fca000f8e0006 */
[----:B------:R-:W-:Y:S02]  /*94a0*/  IADD3 R7, R157, R7, RZ ;  /* 0x000000079d077210 */ /* 0x000fe40007ffe0ff */
[----:B-1----:R-:W-:-:S04]  /*94b0*/  LEA R8, P2, R6, R12, 0x1 ;  /* 0x0000000c06087211 */ /* 0x002fc800078408ff */
[----:B------:R-:W-:Y:S01]  /*94c0*/  LEA.HI.X R9, R6, R13, R7, 0x1, P2 ;  /* 0x0000000d06097211 */ /* 0x000fe200010f0c07 */
[----:B--2---:R-:W-:-:S04]  /*94d0*/  IMAD.U32 R6, R23, 0x10000, RZ ;  /* 0x0001000017067824 */ /* 0x004fc800078e00ff */
[----:B------:R-:W-:-:S04]  /*94e0*/  FMUL R6, R6, R16 ;  /* 0x0000001006067220 */ /* 0x000fc80000400000 */
[----:B---3--:R-:W-:Y:S01]  /*94f0*/  FFMA R7, R158, R2, R6 ;  /* 0x000000029e077223 */ /* 0x008fe20000000006 */
[----:B------:R-:W-:Y:S02]  /*9500*/  IMAD.U32 R158, RZ, RZ, UR8 ;  /* 0x00000008ff9e7e24 */ /* 0x000fe4000f8e00ff */
[----:B------:R-:W-:Y:S02]  /*9510*/  IMAD.U32 R6, RZ, RZ, UR8 ;  /* 0x00000008ff067e24 */ /* 0x000fe4000f8e00ff */
[----:B------:R-:W-:Y:S01]  /*9520*/  IMAD.SHL.U32 R158, R158, 0x10, RZ ;  /* 0x000000109e9e7824 */ /* 0x000fe200078e00ff */
[----:B------:R-:W-:Y:S02]  /*9530*/  F2FP.BF16.F32.PACK_AB R7, RZ, R7 ;  /* 0x00000007ff07723e */ /* 0x000fe400000010ff */
[----:B------:R-:W-:Y:S02]  /*9540*/  SHF.L.U64.HI R156, R6, 0x4, R156 ;  /* 0x00000004069c7819 */ /* 0x000fe4000001029c */
[----:B------:R-:W-:-:S02]  /*9550*/  IADD3 R6, P2, R158, R4, RZ ;  /* 0x000000049e067210 */ /* 0x000fc40007f5e0ff */
[----:B------:R-:W-:-:S03]  /*9560*/  PRMT R159, R7, 0x7610, R159 ;  /* 0x00007610079f7816 */ /* 0x000fc6000000009f */
[----:B------:R-:W-:-:S05]  /*9570*/  IMAD.X R7, R156, 0x1, R5, P2 ;  /* 0x000000019c077824 */ /* 0x000fca00010e0605 */
[----:B------:R1:W-:Y:S01]  /*9580*/  @P1 STG.E.U16 desc[UR36][R6.64], R159 ;  /* 0x0000009f06001986 */ /* 0x0003e2000c101524 */
[----:B------:R-:W-:Y:S05]  /*9590*/  @!P4 BRA `(.L_x_33) ;  /* 0x000000000004c947 */ /* 0x000fea0003800000 */
[----:B------:R2:W5:Y:S02]  /*95a0*/  LDG.E.LTC128B.U16 R23, desc[UR36][R8.64+0x2] ;  /* 0x0000022408177981 */ /* 0x000564000c1e1520 */
.L_x_33:
[----:B------:R-:W-:Y:S05]  /*95b0*/  BSYNC B1 ;  /* 0x0000000000017941 */ /* 0x000fea0003800000 */
.L_x_32:
[----:B------:R-:W3:Y:S01]  /*95c0*/  LDL.LU R161, [R1+0xc] ;  /* 0x00000c0001a17983 */ /* 0x000ee20000300800 */
[----:B-1---5:R-:W-:Y:S01]  /*95d0*/  IMAD.U32 R159, R23, 0x10000, RZ ;  /* 0x00010000179f7824 */ /* 0x022fe200078e00ff */
[----:B------:R-:W-:Y:S01]  /*95e0*/  ISETP.GT.AND P1, PT, R0, 0x8, P3 ;  /* 0x000000080000780c */ /* 0x000fe20001f24270 */
[----:B------:R-:W-:Y:S02]  /*95f0*/  BSSY B1, `(.L_x_34) ;  /* 0x0000007000017945 */ /* 0x000fe40003800000 */
[----:B------:R-:W-:-:S04]  /*9600*/  FMUL R159, R159, R16 ;  /* 0x000000109f9f7220 */ /* 0x000fc80000400000 */
[----:B---3--:R-:W-:-:S05]  /*9610*/  FFMA R159, R161, R2, R159 ;  /* 0x00000002a19f7223 */ /* 0x008fca000000009f */
[----:B------:R-:W-:-:S05]  /*9620*/  F2FP.BF16.F32.PACK_AB R159, RZ, R159 ;  /* 0x0000009fff9f723e */ /* 0x000fca00000010ff */
[----:B------:R1:W-:Y:S01]  /*9630*/  @P4 STG.E.U16 desc[UR36][R6.64+0x2], R159 ;  /* 0x0000029f06004986 */ /* 0x0003e2000c101524 */
[----:B------:R-:W-:Y:S05]  /*9640*/  @!P1 BRA `(.L_x_35) ;  /* 0x0000000000049947 */ /* 0x000fea0003800000 */
[----:B------:R3:W5:Y:S02]  /*9650*/  LDG.E.LTC128B.U16 R23, desc[UR36][R10.64+0x10] ;  /* 0x000010240a177981 */ /* 0x000764000c1e1520 */
.L_x_35:
[----:B------:R-:W-:Y:S05]  /*9660*/  BSYNC B1 ;  /* 0x0000000000017941 */ /* 0x000fea0003800000 */
.L_x_34:
[----:B------:R-:W4:Y:S01]  /*9670*/  LDL.LU R161, [R1+0x10] ;  /* 0x0000100001a17983 */ /* 0x000f220000300800 */
[----:B-1---5:R-:W-:Y:S01]  /*9680*/  SHF.L.U32 R159, R23, 0x10, RZ ;  /* 0x00000010179f7819 */ /* 0x022fe200000006ff */
[----:B------:R-:W-:Y:S01]  /*9690*/  BSSY B1, `(.L_x_36) ;  /* 0x0000008000017945 */ /* 0x000fe20003800000 */
[----:B------:R-:W-:-:S03]  /*96a0*/  ISETP.GT.AND P2, PT, R0, 0x9, P3 ;  /* 0x000000090000780c */ /* 0x000fc60001f44270 */
[----:B------:R-:W-:-:S04]  /*96b0*/  FMUL R159, R159, R16 ;  /* 0x000000109f9f7220 */ /* 0x000fc80000400000 */
[----:B----4-:R-:W-:-:S05]  /*96c0*/  FFMA R159, R161, R2, R159 ;  /* 0x00000002a19f7223 */ /* 0x010fca000000009f */
[----:B------:R-:W-:-:S05]  /*96d0*/  F2FP.BF16.F32.PACK_AB R159, RZ, R159 ;  /* 0x0000009fff9f723e */ /* 0x000fca00000010ff */
[----:B------:R1:W-:Y:S01]  /*96e0*/  @P1 STG.E.U16 desc[UR36][R4.64+0x10], R159 ;  /* 0x0000109f04001986 */ /* 0x0003e2000c101524 */
[----:B------:R-:W-:Y:S05]  /*96f0*/  @!P2 BRA `(.L_x_37) ;  /* 0x000000000004a947 */ /* 0x000fea0003800000 */
[----:B------:R4:W5:Y:S02]  /*9700*/  LDG.E.LTC128B.U16 R23, desc[UR36][R10.64+0x12] ;  /* 0x000012240a177981 */ /* 0x000964000c1e1520 */
.L_x_37:
[----:B------:R-:W-:Y:S05]  /*9710*/  BSYNC B1 ;  /* 0x0000000000017941 */ /* 0x000fea0003800000 */
.L_x_36:
[----:B------:R-:W2:Y:S01]  /*9720*/  LDL.LU R161, [R1+0x14] ;  /* 0x0000140001a17983 */ /* 0x000ea20000300800 */
[----:B-1---5:R-:W-:Y:S01]  /*9730*/  IMAD.U32 R159, R23, 0x10000, RZ ;  /* 0x00010000179f7824 */ /* 0x022fe200078e00ff */
[----:B------:R-:W-:Y:S01]  /*9740*/  ISETP.GT.AND P1, PT, R0, 0x8, P0 ;  /* 0x000000080000780c */ /* 0x000fe20000724270 */
[----:B------:R-:W-:Y:S02]  /*9750*/  BSSY B1, `(.L_x_38) ;  /* 0x0000007000017945 */ /* 0x000fe40003800000 */
[----:B------:R-:W-:-:S04]  /*9760*/  FMUL R159, R159, R16 ;  /* 0x000000109f9f7220 */ /* 0x000fc80000400000 */
[----:B--2---:R-:W-:-:S05]  /*9770*/  FFMA R159, R161, R2, R159 ;  /* 0x00000002a19f7223 */ /* 0x004fca000000009f */
[----:B------:R-:W-:-:S05]  /*9780*/  F2FP.BF16.F32.PACK_AB R159, RZ, R159 ;  /* 0x0000009fff9f723e */ /* 0x000fca00000010ff */
[----:B------:R1:W-:Y:S01]  /*9790*/  @P2 STG.E.U16 desc[UR36][R4.64+0x12], R159 ;  /* 0x0000129f04002986 */ /* 0x0003e2000c101524 */
[----:B------:R-:W-:Y:S05]  /*97a0*/  @!P1 BRA `(.L_x_39) ;  /* 0x0000000000049947 */ /* 0x000fea0003800000 */
[----:B------:R2:W5:Y:S02]  /*97b0*/  LDG.E.LTC128B.U16 R23, desc[UR36][R8.64+0x10] ;  /* 0x0000102408177981 */ /* 0x000564000c1e1520 */
.L_x_39:
[----:B------:R-:W-:Y:S05]  /*97c0*/  BSYNC B1 ;  /* 0x0000000000017941 */ /* 0x000fea0003800000 */
.L_x_38:
        /* <DEDUP_REMOVED lines=10> */
.L_x_41:
[----:B------:R-:W-:Y:S05]  /*9870*/  BSYNC B1 ;  /* 0x0000000000017941 */ /* 0x000fea0003800000 */
.L_x_40:
        /* <DEDUP_REMOVED lines=10> */
.L_x_43:
[----:B------:R-:W-:Y:S05]  /*9920*/  BSYNC B1 ;  /* 0x0000000000017941 */ /* 0x000fea0003800000 */
.L_x_42:
[----:B------:R-:W3:Y:S01]  /*9930*/  LDL.LU R161, [R1+0x20] ;  /* 0x0000200001a17983 */ /* 0x000ee20000300800 */
[----:B-1---5:R-:W-:Y:S01]  /*9940*/  SHF.L.U32 R159, R23, 0x10, RZ ;  /* 0x00000010179f7819 */ /* 0x022fe200000006ff */
[----:B------:R-:W-:Y:S01]  /*9950*/  BSSY B1, `(.L_x_44) ;  /* 0x0000008000017945 */ /* 0x000fe20003800000 */
[----:B------:R-:W-:-:S03]  /*9960*/  ISETP.GT.AND P2, PT, R0, 0x11, P3 ;  /* 0x000000110000780c */ /* 0x000fc60001f44270 */
[----:B------:R-:W-:-:S04]  /*9970*/  FMUL R159, R159, R16 ;  /* 0x000000109f9f7220 */ /* 0x000fc80000400000 */
[----:B---3--:R-:W-:-:S05]  /*9980*/  FFMA R159, R161, R2, R159 ;  /* 0x00000002a19f7223 */ /* 0x008fca000000009f */
[----:B------:R-:W-:-:S05]  /*9990*/  F2FP.BF16.F32.PACK_AB R159, RZ, R159 ;  /* 0x0000009fff9f723e */ /* 0x000fca00000010ff */
[----:B------:R1:W-:Y:S01]  /*99a0*/  @P1 STG.E.U16 desc[UR36][R4.64+0x20], R159 ;  /* 0x0000209f04001986 */ /* 0x0003e2000c101524 */
[----:B------:R-:W-:Y:S05]  /*99b0*/  @!P2 BRA `(.L_x_45) ;  /* 0x000000000004a947 */ /* 0x000fea0003800000 */
[----:B------:R3:W5:Y:S02]  /*99c0*/  LDG.E.LTC128B.U16 R23, desc[UR36][R10.64+0x22] ;  /* 0x000022240a177981 */ /* 0x000764000c1e1520 */
.L_x_45:
[----:B------:R-:W-:Y:S05]  /*99d0*/  BSYNC B1 ;  /* 0x0000000000017941 */ /* 0x000fea0003800000 */
.L_x_44:
        /* <DEDUP_REMOVED lines=10> */
.L_x_47:
[----:B------:R-:W-:Y:S05]  /*9a80*/  BSYNC B1 ;  /* 0x0000000000017941 */ /* 0x000fea0003800000 */
.L_x_46:
        /* <DEDUP_REMOVED lines=10> */
.L_x_49:
[----:B------:R-:W-:Y:S05]  /*9b30*/  BSYNC B1 ;  /* 0x0000000000017941 */ /* 0x000fea0003800000 */
.L_x_48:
        /* <DEDUP_REMOVED lines=10> */
.L_x_51:
[----:B------:R-:W-:Y:S05]  /*9be0*/  BSYNC B1 ;  /* 0x0000000000017941 */ /* 0x000fea0003800000 */
.L_x_50:
        /* <DEDUP_REMOVED lines=10> */
.L_x_53:
[----:B------:R-:W-:Y:S05]  /*9c90*/  BSYNC B1 ;  /* 0x0000000000017941 */ /* 0x000fea0003800000 */
.L_x_52:
        /* <DEDUP_REMOVED lines=10> */
.L_x_55:
[----:B------:R-:W-:Y:S05]  /*9d40*/  BSYNC B1 ;  /* 0x0000000000017941 */ /* 0x000fea0003800000 */
.L_x_54:
        /* <DEDUP_REMOVED lines=10> */
.L_x_57:
[----:B------:R-:W-:Y:S05]  /*9df0*/  BSYNC B1 ;  /* 0x0000000000017941 */ /* 0x000fea0003800000 */
.L_x_56:
        /* <DEDUP_REMOVED lines=10> */
.L_x_59:
[----:B------:R-:W-:Y:S05]  /*9ea0*/  BSYNC B1 ;  /* 0x0000000000017941 */ /* 0x000fea0003800000 */
.L_x_58:
        /* <DEDUP_REMOVED lines=10> */
.L_x_61:
[----:B------:R-:W-:Y:S05]  /*9f50*/  BSYNC B1 ;  /* 0x0000000000017941 */ /* 0x000fea0003800000 */
.L_x_60:
        /* <DEDUP_REMOVED lines=10> */
.L_x_63:
[----:B------:R-:W-:Y:S05]  /*a000*/  BSYNC B1 ;  /* 0x0000000000017941 */ /* 0x000fea0003800000 */
.L_x_62:
        /* <DEDUP_REMOVED lines=10> */
.L_x_65:
[----:B------:R-:W-:Y:S05]  /*a0b0*/  BSYNC B1 ;  /* 0x0000000000017941 */ /* 0x000fea0003800000 */
.L_x_64:
        /* <DEDUP_REMOVED lines=10> */
.L_x_67:
[----:B------:R-:W-:Y:S05]  /*a160*/  BSYNC B1 ;  /* 0x0000000000017941 */ /* 0x000fea0003800000 */
.L_x_66:
        /* <DEDUP_REMOVED lines=10> */
.L_x_69:
[----:B------:R-:W-:Y:S05]  /*a210*/  BSYNC B1 ;  /* 0x0000000000017941 */ /* 0x000fea0003800000 */
.L_x_68:
        /* <DEDUP_REMOVED lines=10> */
.L_x_71:
[----:B------:R-:W-:Y:S05]  /*a2c0*/  BSYNC B1 ;  /* 0x0000000000017941 */ /* 0x000fea0003800000 */
.L_x_70:
        /* <DEDUP_REMOVED lines=10> */
.L_x_73:
[----:B------:R-:W-:Y:S05]  /*a370*/  BSYNC B1 ;  /* 0x0000000000017941 */ /* 0x000fea0003800000 */
.L_x_72:
        /* <DEDUP_REMOVED lines=10> */
.L_x_75:
[----:B------:R-:W-:Y:S05]  /*a420*/  BSYNC B1 ;  /* 0x0000000000017941 */ /* 0x000fea0003800000 */
.L_x_74:
        /* <DEDUP_REMOVED lines=10> */
.L_x_77:
[----:B------:R-:W-:Y:S05]  /*a4d0*/  BSYNC B1 ;  /* 0x0000000000017941 */ /* 0x000fea0003800000 */
.L_x_76:
        /* <DEDUP_REMOVED lines=10> */
.L_x_79:
[----:B------:R-:W-:Y:S05]  /*a580*/  BSYNC B1 ;  /* 0x0000000000017941 */ /* 0x000fea0003800000 */
.L_x_78:
        /* <DEDUP_REMOVED lines=10> */
.L_x_81:
[----:B------:R-:W-:Y:S05]  /*a630*/  BSYNC B1 ;  /* 0x0000000000017941 */ /* 0x000fea0003800000 */
.L_x_80:
        /* <DEDUP_REMOVED lines=10> */
.L_x_83:
[----:B------:R-:W-:Y:S05]  /*a6e0*/  BSYNC B1 ;  /* 0x0000000000017941 */ /* 0x000fea0003800000 */
.L_x_82:
        /* <DEDUP_REMOVED lines=10> */
.L_x_85:
[----:B------:R-:W-:Y:S05]  /*a790*/  BSYNC B1 ;  /* 0x0000000000017941 */ /* 0x000fea0003800000 */
.L_x_84:
        /* <DEDUP_REMOVED lines=10> */
.L_x_87:
[----:B------:R-:W-:Y:S05]  /*a840*/  BSYNC B1 ;  /* 0x0000000000017941 */ /* 0x000fea0003800000 */
.L_x_86:
        /* <DEDUP_REMOVED lines=10> */
.L_x_89:
[----:B------:R-:W-:Y:S05]  /*a8f0*/  BSYNC B1 ;  /* 0x0000000000017941 */ /* 0x000fea0003800000 */
.L_x_88:
        /* <DEDUP_REMOVED lines=10> */
.L_x_91:
[----:B------:R-:W-:Y:S05]  /*a9a0*/  BSYNC B1 ;  /* 0x0000000000017941 */ /* 0x000fea0003800000 */
.L_x_90:
        /* <DEDUP_REMOVED lines=10> */
.L_x_93:
[----:B------:R-:W-:Y:S05]  /*aa50*/  BSYNC B1 ;  /* 0x0000000000017941 */ /* 0x000fea0003800000 */
.L_x_92:
        /* <DEDUP_REMOVED lines=10> */
.L_x_95:
[----:B------:R-:W-:Y:S05]  /*ab00*/  BSYNC B1 ;  /* 0x0000000000017941 */ /* 0x000fea0003800000 */
.L_x_94:
        /* <DEDUP_REMOVED lines=10> */
.L_x_97:
[----:B------:R-:W-:Y:S05]  /*abb0*/  BSYNC B1 ;  /* 0x0000000000017941 */ /* 0x000fea0003800000 */
.L_x_96:
        /* <DEDUP_REMOVED lines=10> */
.L_x_99:
[----:B------:R-:W-:Y:S05]  /*ac60*/  BSYNC B1 ;  /* 0x0000000000017941 */ /* 0x000fea0003800000 */
.L_x_98:
        /* <DEDUP_REMOVED lines=10> */
.L_x_101:
[----:B------:R-:W-:Y:S05]  /*ad10*/  BSYNC B1 ;  /* 0x0000000000017941 */ /* 0x000fea0003800000 */
.L_x_100:
        /* <DEDUP_REMOVED lines=10> */
.L_x_103:
[----:B------:R-:W-:Y:S05]  /*adc0*/  BSYNC B1 ;  /* 0x0000000000017941 */ /* 0x000fea0003800000 */
.L_x_102:
        /* <DEDUP_REMOVED lines=10> */
.L_x_105:
[----:B------:R-:W-:Y:S05]  /*ae70*/  BSYNC B1 ;  /* 0x0000000000017941 */ /* 0x000fea0003800000 */
.L_x_104:
        /* <DEDUP_REMOVED lines=10> */
.L_x_107:
[----:B------:R-:W-:Y:S05]  /*af20*/  BSYNC B1 ;  /* 0x0000000000017941 */ /* 0x000fea0003800000 */
.L_x_106:
        /* <DEDUP_REMOVED lines=10> */
.L_x_109:
[----:B------:R-:W-:Y:S05]  /*afd0*/  BSYNC B1 ;  /* 0x0000000000017941 */ /* 0x000fea0003800000 */
.L_x_108:
        /* <DEDUP_REMOVED lines=10> */
.L_x_111:
[----:B------:R-:W-:Y:S05]  /*b080*/  BSYNC B1 ;  /* 0x0000000000017941 */ /* 0x000fea0003800000 */
.L_x_110:
        /* <DEDUP_REMOVED lines=10> */
.L_x_113:
[----:B------:R-:W-:Y:S05]  /*b130*/  BSYNC B1 ;  /* 0x0000000000017941 */ /* 0x000fea0003800000 */
.L_x_112:
        /* <DEDUP_REMOVED lines=10> */
.L_x_115:
[----:B------:R-:W-:Y:S05]  /*b1e0*/  BSYNC B1 ;  /* 0x0000000000017941 */ /* 0x000fea0003800000 */
.L_x_114:
        /* <DEDUP_REMOVED lines=10> */
.L_x_117:
[----:B------:R-:W-:Y:S05]  /*b290*/  BSYNC B1 ;  /* 0x0000000000017941 */ /* 0x000fea0003800000 */
.L_x_116:
        /* <DEDUP_REMOVED lines=10> */
.L_x_119:
[----:B------:R-:W-:Y:S05]  /*b340*/  BSYNC B1 ;  /* 0x0000000000017941 */ /* 0x000fea0003800000 */
.L_x_118:
        /* <DEDUP_REMOVED lines=10> */
.L_x_121:
[----:B------:R-:W-:Y:S05]  /*b3f0*/  BSYNC B1 ;  /* 0x0000000000017941 */ /* 0x000fea0003800000 */
.L_x_120:
        /* <DEDUP_REMOVED lines=10> */
.L_x_123:
[----:B------:R-:W-:Y:S05]  /*b4a0*/  BSYNC B1 ;  /* 0x0000000000017941 */ /* 0x000fea0003800000 */
.L_x_122:
        /* <DEDUP_REMOVED lines=10> */
.L_x_125:
[----:B------:R-:W-:Y:S05]  /*b550*/  BSYNC B1 ;  /* 0x0000000000017941 */ /* 0x000fea0003800000 */
.L_x_124:
        /* <DEDUP_REMOVED lines=10> */
.L_x_127:
[----:B------:R-:W-:Y:S05]  /*b600*/  BSYNC B1 ;  /* 0x0000000000017941 */ /* 0x000fea0003800000 */
.L_x_126:
        /* <DEDUP_REMOVED lines=10> */
.L_x_129:
[----:B------:R-:W-:Y:S05]  /*b6b0*/  BSYNC B1 ;  /* 0x0000000000017941 */ /* 0x000fea0003800000 */
.L_x_128:
        /* <DEDUP_REMOVED lines=10> */
.L_x_131:
[----:B------:R-:W-:Y:S05]  /*b760*/  BSYNC B1 ;  /* 0x0000000000017941 */ /* 0x000fea0003800000 */
.L_x_130:
        /* <DEDUP_REMOVED lines=10> */
.L_x_133:
[----:B------:R-:W-:Y:S05]  /*b810*/  BSYNC B1 ;  /* 0x0000000000017941 */ /* 0x000fea0003800000 */
.L_x_132:
        /* <DEDUP_REMOVED lines=10> */
.L_x_135:
[----:B------:R-:W-:Y:S05]  /*b8c0*/  BSYNC B1 ;  /* 0x0000000000017941 */ /* 0x000fea0003800000 */
.L_x_134:
        /* <DEDUP_REMOVED lines=10> */
.L_x_137:
[----:B------:R-:W-:Y:S05]  /*b970*/  BSYNC B1 ;  /* 0x0000000000017941 */ /* 0x000fea0003800000 */
.L_x_136:
        /* <DEDUP_REMOVED lines=10> */
.L_x_139:
[----:B------:R-:W-:Y:S05]  /*ba20*/  BSYNC B1 ;  /* 0x0000000000017941 */ /* 0x000fea0003800000 */
.L_x_138:
        /* <DEDUP_REMOVED lines=10> */
.L_x_141:
[----:B------:R-:W-:Y:S05]  /*bad0*/  BSYNC B1 ;  /* 0x0000000000017941 */ /* 0x000fea0003800000 */
.L_x_140:
        /* <DEDUP_REMOVED lines=10> */
.L_x_143:
[----:B------:R-:W-:Y:S05]  /*bb80*/  BSYNC B1 ;  /* 0x0000000000017941 */ /* 0x000fea0003800000 */
.L_x_142:
        /* <DEDUP_REMOVED lines=10> */
.L_x_145:
[----:B------:R-:W-:Y:S05]  /*bc30*/  BSYNC B1 ;  /* 0x0000000000017941 */ /* 0x000fea0003800000 */
.L_x_144:
        /* <DEDUP_REMOVED lines=10> */
.L_x_147:
[----:B------:R-:W-:Y:S05]  /*bce0*/  BSYNC B1 ;  /* 0x0000000000017941 */ /* 0x000fea0003800000 */
.L_x_146:
        /* <DEDUP_REMOVED lines=10> */
.L_x_149:
[----:B------:R-:W-:Y:S05]  /*bd90*/  BSYNC B1 ;  /* 0x0000000000017941 */ /* 0x000fea0003800000 */
.L_x_148:
        /* <DEDUP_REMOVED lines=10> */
.L_x_151:
[----:B------:R-:W-:Y:S05]  /*be40*/  BSYNC B1 ;  /* 0x0000000000017941 */ /* 0x000fea0003800000 */
.L_x_150:
        /* <DEDUP_REMOVED lines=10> */
.L_x_153:
[----:B------:R-:W-:Y:S05]  /*bef0*/  BSYNC B1 ;  /* 0x0000000000017941 */ /* 0x000fea0003800000 */
.L_x_152:
        /* <DEDUP_REMOVED lines=10> */
.L_x_155:
[----:B------:R-:W-:Y:S05]  /*bfa0*/  BSYNC B1 ;  /* 0x0000000000017941 */ /* 0x000fea0003800000 */
.L_x_154:
        /* <DEDUP_REMOVED lines=10> */
.L_x_157:
[----:B------:R-:W-:Y:S05]  /*c050*/  BSYNC B1 ;  /* 0x0000000000017941 */ /* 0x000fea0003800000 */
.L_x_156:
        /* <DEDUP_REMOVED lines=10> */
.L_x_159:
[----:B------:R-:W-:Y:S05]  /*c100*/  BSYNC B1 ;  /* 0x0000000000017941 */ /* 0x000fea0003800000 */
.L_x_158:
        /* <DEDUP_REMOVED lines=10> */
.L_x_161:
[----:B------:R-:W-:Y:S05]  /*c1b0*/  BSYNC B1 ;  /* 0x0000000000017941 */ /* 0x000fea0003800000 */
.L_x_160:
        /* <DEDUP_REMOVED lines=10> */
.L_x_163:
[----:B------:R-:W-:Y:S05]  /*c260*/  BSYNC B1 ;  /* 0x0000000000017941 */ /* 0x000fea0003800000 */
.L_x_162:
        /* <DEDUP_REMOVED lines=10> */
.L_x_165:
[----:B------:R-:W-:Y:S05]  /*c310*/  BSYNC B1 ;  /* 0x0000000000017941 */ /* 0x000fea0003800000 */
.L_x_164:
        /* <DEDUP_REMOVED lines=10> */
.L_x_167:
[----:B------:R-:W-:Y:S05]  /*c3c0*/  BSYNC B1 ;  /* 0x0000000000017941 */ /* 0x000fea0003800000 */
.L_x_166:
        /* <DEDUP_REMOVED lines=10> */
.L_x_169:
[----:B------:R-:W-:Y:S05]  /*c470*/  BSYNC B1 ;  /* 0x0000000000017941 */ /* 0x000fea0003800000 */
.L_x_168:
        /* <DEDUP_REMOVED lines=10> */
.L_x_171:
[----:B------:R-:W-:Y:S05]  /*c520*/  BSYNC B1 ;  /* 0x0000000000017941 */ /* 0x000fea0003800000 */
.L_x_170:
        /* <DEDUP_REMOVED lines=10> */
.L_x_173:
[----:B------:R-:W-:Y:S05]  /*c5d0*/  BSYNC B1 ;  /* 0x0000000000017941 */ /* 0x000fea0003800000 */
.L_x_172:
        /* <DEDUP_REMOVED lines=10> */
.L_x_175:
[----:B------:R-:W-:Y:S05]  /*c680*/  BSYNC B1 ;  /* 0x0000000000017941 */ /* 0x000fea0003800000 */
.L_x_174:
        /* <DEDUP_REMOVED lines=10> */
.L_x_177:
[----:B------:R-:W-:Y:S05]  /*c730*/  BSYNC B1 ;  /* 0x0000000000017941 */ /* 0x000fea0003800000 */
.L_x_176:
        /* <DEDUP_REMOVED lines=10> */
.L_x_179:
[----:B------:R-:W-:Y:S05]  /*c7e0*/  BSYNC B1 ;  /* 0x0000000000017941 */ /* 0x000fea0003800000 */
.L_x_178:
        /* <DEDUP_REMOVED lines=10> */
.L_x_181:
[----:B------:R-:W-:Y:S05]  /*c890*/  BSYNC B1 ;  /* 0x0000000000017941 */ /* 0x000fea0003800000 */
.L_x_180:
        /* <DEDUP_REMOVED lines=10> */
.L_x_183:
[----:B------:R-:W-:Y:S05]  /*c940*/  BSYNC B1 ;  /* 0x0000000000017941 */ /* 0x000fea0003800000 */
.L_x_182:
        /* <DEDUP_REMOVED lines=10> */
.L_x_185:
[----:B------:R-:W-:Y:S05]  /*c9f0*/  BSYNC B1 ;  /* 0x0000000000017941 */ /* 0x000fea0003800000 */
.L_x_184:
        /* <DEDUP_REMOVED lines=10> */
.L_x_187:
[----:B------:R-:W-:Y:S05]  /*caa0*/  BSYNC B1 ;  /* 0x0000000000017941 */ /* 0x000fea0003800000 */
.L_x_186:
        /* <DEDUP_REMOVED lines=10> */
.L_x_189:
[----:B------:R-:W-:Y:S05]  /*cb50*/  BSYNC B1 ;  /* 0x0000000000017941 */ /* 0x000fea0003800000 */
.L_x_188:
        /* <DEDUP_REMOVED lines=10> */
.L_x_191:
[----:B------:R-:W-:Y:S05]  /*cc00*/  BSYNC B1 ;  /* 0x0000000000017941 */ /* 0x000fea0003800000 */
.L_x_190:
        /* <DEDUP_REMOVED lines=10> */
.L_x_193:
[----:B------:R-:W-:Y:S05]  /*ccb0*/  BSYNC B1 ;  /* 0x0000000000017941 */ /* 0x000fea0003800000 */
.L_x_192:
        /* <DEDUP_REMOVED lines=10> */
.L_x_195:
[----:B------:R-:W-:Y:S05]  /*cd60*/  BSYNC B1 ;  /* 0x0000000000017941 */ /* 0x000fea0003800000 */
.L_x_194:
        /* <DEDUP_REMOVED lines=10> */
.L_x_197:
[----:B------:R-:W-:Y:S05]  /*ce10*/  BSYNC B1 ;  /* 0x0000000000017941 */ /* 0x000fea0003800000 */
.L_x_196:
        /* <DEDUP_REMOVED lines=10> */
.L_x_199:
[----:B------:R-:W-:Y:S05]  /*cec0*/  BSYNC B1 ;  /* 0x0000000000017941 */ /* 0x000fea0003800000 */
.L_x_198:
        /* <DEDUP_REMOVED lines=10> */
.L_x_201:
[----:B------:R-:W-:Y:S05]  /*cf70*/  BSYNC B1 ;  /* 0x0000000000017941 */ /* 0x000fea0003800000 */
.L_x_200:
        /* <DEDUP_REMOVED lines=10> */
.L_x_203:
[----:B------:R-:W-:Y:S05]  /*d020*/  BSYNC B1 ;  /* 0x0000000000017941 */ /* 0x000fea0003800000 */
.L_x_202:
        /* <DEDUP_REMOVED lines=10> */
.L_x_205:
[----:B------:R-:W-:Y:S05]  /*d0d0*/  BSYNC B1 ;  /* 0x0000000000017941 */ /* 0x000fea0003800000 */
.L_x_204:
        /* <DEDUP_REMOVED lines=10> */
.L_x_207:
[----:B------:R-:W-:Y:S05]  /*d180*/  BSYNC B1 ;  /* 0x0000000000017941 */ /* 0x000fea0003800000 */
.L_x_206:
        /* <DEDUP_REMOVED lines=10> */
.L_x_209:
[----:B------:R-:W-:Y:S05]  /*d230*/  BSYNC B1 ;  /* 0x0000000000017941 */ /* 0x000fea0003800000 */
.L_x_208:
        /* <DEDUP_REMOVED lines=10> */
.L_x_211:
[----:B------:R-:W-:Y:S05]  /*d2e0*/  BSYNC B1 ;  /* 0x0000000000017941 */ /* 0x000fea0003800000 */
.L_x_210:
        /* <DEDUP_REMOVED lines=10> */
.L_x_213:
[----:B------:R-:W-:Y:S05]  /*d390*/  BSYNC B1 ;  /* 0x0000000000017941 */ /* 0x000fea0003800000 */
.L_x_212:
        /* <DEDUP_REMOVED lines=10> */
.L_x_215:
[----:B------:R-:W-:Y:S05]  /*d440*/  BSYNC B1 ;  /* 0x0000000000017941 */ /* 0x000fea0003800000 */
.L_x_214:
        /* <DEDUP_REMOVED lines=10> */
.L_x_217:
[----:B------:R-:W-:Y:S05]  /*d4f0*/  BSYNC B1 ;  /* 0x0000000000017941 */ /* 0x000fea0003800000 */
.L_x_216:
        /* <DEDUP_REMOVED lines=10> */
.L_x_219:
[----:B------:R-:W-:Y:S05]  /*d5a0*/  BSYNC B1 ;  /* 0x0000000000017941 */ /* 0x000fea0003800000 */
.L_x_218:
        /* <DEDUP_REMOVED lines=10> */
.L_x_221:
[----:B------:R-:W-:Y:S05]  /*d650*/  BSYNC B1 ;  /* 0x0000000000017941 */ /* 0x000fea0003800000 */
.L_x_220:
        /* <DEDUP_REMOVED lines=10> */
.L_x_223:
[----:B------:R-:W-:Y:S05]  /*d700*/  BSYNC B1 ;  /* 0x0000000000017941 */ /* 0x000fea0003800000 */
.L_x_222:
        /* <DEDUP_REMOVED lines=10> */
.L_x_225:
[----:B------:R-:W-:Y:S05]  /*d7b0*/  BSYNC B1 ;  /* 0x0000000000017941 */ /* 0x000fea0003800000 */
.L_x_224:
        /* <DEDUP_REMOVED lines=10> */
.L_x_227:
[----:B------:R-:W-:Y:S05]  /*d860*/  BSYNC B1 ;  /* 0x0000000000017941 */ /* 0x000fea0003800000 */
.L_x_226:
        /* <DEDUP_REMOVED lines=10> */
.L_x_229:
[----:B------:R-:W-:Y:S05]  /*d910*/  BSYNC B1 ;  /* 0x0000000000017941 */ /* 0x000fea0003800000 */
.L_x_228:
        /* <DEDUP_REMOVED lines=10> */
.L_x_231:
[----:B------:R-:W-:Y:S05]  /*d9c0*/  BSYNC B1 ;  /* 0x0000000000017941 */ /* 0x000fea0003800000 */
.L_x_230:
        /* <DEDUP_REMOVED lines=10> */
.L_x_233:
[----:B------:R-:W-:Y:S05]  /*da70*/  BSYNC B1 ;  /* 0x0000000000017941 */ /* 0x000fea0003800000 */
.L_x_232:
        /* <DEDUP_REMOVED lines=10> */
.L_x_235:
[----:B------:R-:W-:Y:S05]  /*db20*/  BSYNC B1 ;  /* 0x0000000000017941 */ /* 0x000fea0003800000 */
.L_x_234:
        /* <DEDUP_REMOVED lines=10> */
.L_x_237:
[----:B------:R-:W-:Y:S05]  /*dbd0*/  BSYNC B1 ;  /* 0x0000000000017941 */ /* 0x000fea0003800000 */
.L_x_236:
        /* <DEDUP_REMOVED lines=10> */
.L_x_239:
[----:B------:R-:W-:Y:S05]  /*dc80*/  BSYNC B1 ;  /* 0x0000000000017941 */ /* 0x000fea0003800000 */
.L_x_238:
        /* <DEDUP_REMOVED lines=10> */
.L_x_241:
[----:B------:R-:W-:Y:S05]  /*dd30*/  BSYNC B1 ;  /* 0x0000000000017941 */ /* 0x000fea0003800000 */
.L_x_240:
        /* <DEDUP_REMOVED lines=10> */
.L_x_243:
[----:B------:R-:W-:Y:S05]  /*dde0*/  BSYNC B1 ;  /* 0x0000000000017941 */ /* 0x000fea0003800000 */
.L_x_242:
        /* <DEDUP_REMOVED lines=10> */
.L_x_245:
[----:B------:R-:W-:Y:S05]  /*de90*/  BSYNC B1 ;  /* 0x0000000000017941 */ /* 0x000fea0003800000 */
.L_x_244:
        /* <DEDUP_REMOVED lines=10> */
.L_x_247:
[----:B------:R-:W-:Y:S05]  /*df40*/  BSYNC B1 ;  /* 0x0000000000017941 */ /* 0x000fea0003800000 */
.L_x_246:
        /* <DEDUP_REMOVED lines=10> */
.L_x_249:
[----:B------:R-:W-:Y:S05]  /*dff0*/  BSYNC B1 ;  /* 0x0000000000017941 */ /* 0x000fea0003800000 */
.L_x_248:
        /* <DEDUP_REMOVED lines=10> */
.L_x_251:
[----:B------:R-:W-:Y:S05]  /*e0a0*/  BSYNC B1 ;  /* 0x0000000000017941 */ /* 0x000fea0003800000 */
.L_x_250:
        /* <DEDUP_REMOVED lines=10> */
.L_x_253:
[----:B------:R-:W-:Y:S05]  /*e150*/  BSYNC B1 ;  /* 0x0000000000017941 */ /* 0x000fea0003800000 */
.L_x_252:
        /* <DEDUP_REMOVED lines=10> */
.L_x_255:
[----:B------:R-:W-:Y:S05]  /*e200*/  BSYNC B1 ;  /* 0x0000000000017941 */ /* 0x000fea0003800000 */
.L_x_254:
        /* <DEDUP_REMOVED lines=10> */
.L_x_257:
[----:B------:R-:W-:Y:S05]  /*e2b0*/  BSYNC B1 ;  /* 0x0000000000017941 */ /* 0x000fea0003800000 */
.L_x_256:
        /* <DEDUP_REMOVED lines=10> */
.L_x_259:
[----:B------:R-:W-:Y:S05]  /*e360*/  BSYNC B1 ;  /* 0x0000000000017941 */ /* 0x000fea0003800000 */
.L_x_258:
        /* <DEDUP_REMOVED lines=10> */
.L_x_261:
[----:B------:R-:W-:Y:S05]  /*e410*/  BSYNC B1 ;  /* 0x0000000000017941 */ /* 0x000fea0003800000 */
.L_x_260:
        /* <DEDUP_REMOVED lines=10> */
.L_x_263:
[----:B------:R-:W-:Y:S05]  /*e4c0*/  BSYNC B1 ;  /* 0x0000000000017941 */ /* 0x000fea0003800000 */
.L_x_262:
        /* <DEDUP_REMOVED lines=10> */
.L_x_265:
[----:B------:R-:W-:Y:S05]  /*e570*/  BSYNC B1 ;  /* 0x0000000000017941 */ /* 0x000fea0003800000 */
.L_x_264:
        /* <DEDUP_REMOVED lines=10> */
.L_x_267:
[----:B------:R-:W-:Y:S05]  /*e620*/  BSYNC B1 ;  /* 0x0000000000017941 */ /* 0x000fea0003800000 */
.L_x_266:
        /* <DEDUP_REMOVED lines=10> */
.L_x_269:
[----:B------:R-:W-:Y:S05]  /*e6d0*/  BSYNC B1 ;  /* 0x0000000000017941 */ /* 0x000fea0003800000 */
.L_x_268:
        /* <DEDUP_REMOVED lines=10> */
.L_x_271:
[----:B------:R-:W-:Y:S05]  /*e780*/  BSYNC B1 ;  /* 0x0000000000017941 */ /* 0x000fea0003800000 */
.L_x_270:
        /* <DEDUP_REMOVED lines=10> */
.L_x_273:
[----:B------:R-:W-:Y:S05]  /*e830*/  BSYNC B1 ;  /* 0x0000000000017941 */ /* 0x000fea0003800000 */
.L_x_272:
        /* <DEDUP_REMOVED lines=10> */
.L_x_275:
[----:B------:R-:W-:Y:S05]  /*e8e0*/  BSYNC B1 ;  /* 0x0000000000017941 */ /* 0x000fea0003800000 */
.L_x_274:
        /* <DEDUP_REMOVED lines=10> */
.L_x_277:
[----:B------:R-:W-:Y:S05]  /*e990*/  BSYNC B1 ;  /* 0x0000000000017941 */ /* 0x000fea0003800000 */
.L_x_276:
[----:B0-234-:R-:W2:Y:S01]  /*e9a0*/  LDL.LU R10, [R1+0x1f4] ;  /* 0x0001f400010a7983 */ /* 0x01dea20000300800 */
[----:B-----5:R-:W-:Y:S01]  /*e9b0*/  IMAD.U32 R11, R23, 0x10000, RZ ;  /* 0x00010000170b7824 */ /* 0x020fe200078e00ff */
        /* <DEDUP_REMOVED lines=8> */
.L_x_279:
[----:B------:R-:W-:Y:S05]  /*ea40*/  BSYNC B1 ;  /* 0x0000000000017941 */ /* 0x000fea0003800000 */
.L_x_278:
[----:B------:R-:W3:Y:S01]  /*ea50*/  LDL.LU R10, [R1+0x1f8] ;  /* 0x0001f800010a7983 */ /* 0x000ee20000300800 */
[----:B0----5:R-:W-:Y:S01]  /*ea60*/  IMAD.U32 R11, R23, 0x10000, RZ ;  /* 0x00010000170b7824 */ /* 0x021fe200078e00ff */
[----:B------:R-:W-:Y:S01]  /*ea70*/  ISETP.GT.AND P1, PT, R0, 0xf9, P0 ;  /* 0x000000f90000780c */ /* 0x000fe20000724270 */
[----:B------:R-:W-:Y:S01]  /*ea80*/  BSSY B1, `(.L_x_280) ;  /* 0x000000a000017945 */ /* 0x000fe20003800000 */
[----:B------:R-:W-:Y:S01]  /*ea90*/  IADD3 R167, P0, R3, 0x80, RZ ;  /* 0x0000008003a77810 */ /* 0x000fe20007f1e0ff */
[----:B------:R-:W-:-:S04]  /*eaa0*/  FMUL R11, R11, R16 ;  /* 0x000000100b0b7220 */ /* 0x000fc80000400000 */
[----:B---3--:R-:W-:-:S05]  /*eab0*/  FFMA R11, R10, R2, R11 ;  /* 0x000000020a0b7223 */ /* 0x008fca000000000b */
[----:B------:R-:W-:-:S04]  /*eac0*/  F2FP.BF16.F32.PACK_AB R11, RZ, R11 ;  /* 0x0000000bff0b723e */ /* 0x000fc800000010ff */
[----:B------:R-:W-:Y:S01]  /*ead0*/  PRMT R3, R11, 0x7610, R3 ;  /* 0x000076100b037816 */ /* 0x000fe20000000003 */
[----:B------:R-:W-:-:S04]  /*eae0*/  IMAD.X R11, RZ, RZ, UR7, P0 ;  /* 0x00000007ff0b7e24 */ /* 0x000fc800080e06ff */
[----:B------:R0:W-:Y:S01]  /*eaf0*/  @P2 STG.E.U16 desc[UR36][R6.64+0x1f0], R3 ;  /* 0x0001f00306002986 */ /* 0x0001e2000c101524 */
[----:B------:R-:W-:Y:S05]  /*eb00*/  @!P1 BRA `(.L_x_281) ;  /* 0x0000000000049947 */ /* 0x000fea0003800000 */
[----:B------:R3:W5:Y:S02]  /*eb10*/  LDG.E.LTC128B.U16 R23, desc[UR36][R8.64+0x1f2] ;  /* 0x0001f22408177981 */ /* 0x000764000c1e1520 */
.L_x_281:
[----:B------:R-:W-:Y:S05]  /*eb20*/  BSYNC B1 ;  /* 0x0000000000017941 */ /* 0x000fea0003800000 */
.L_x_280:
[----:B------:R-:W4:Y:S01]  /*eb30*/  LDL.LU R10, [R1+0x1fc] ;  /* 0x0001fc00010a7983 */ /* 0x000f220000300800 */
[----:B0----5:R-:W-:Y:S01]  /*eb40*/  SHF.L.U32 R3, R23, 0x10, RZ ;  /* 0x0000001017037819 */ /* 0x021fe200000006ff */
[----:B--23--:R-:W-:Y:S01]  /*eb50*/  IMAD R8, R11, R14, RZ ;  /* 0x0000000e0b087224 */ /* 0x00cfe200078e02ff */
[----:B------:R-:W-:-:S03]  /*eb60*/  ISETP.GT.AND P0, PT, R17, 0x80, PT ;  /* 0x000000801100780c */ /* 0x000fc60003f04270 */
[----:B------:R-:W-:Y:S01]  /*eb70*/  FMUL R3, R3, R16 ;  /* 0x0000001003037220 */ /* 0x000fe20000400000 */
[C---:B------:R-:W-:Y:S01]  /*eb80*/  IMAD R165, R167.reuse, R15, R8 ;  /* 0x0000000fa7a57224 */ /* 0x040fe200078e0208 */
[----:B------:R-:W-:Y:S01]  /*eb90*/  ISETP.GT.AND P4, PT, R0, RZ, P0 ;  /* 0x000000ff0000720c */ /* 0x000fe20000784270 */
[----:B------:R-:W-:-:S04]  /*eba0*/  IMAD.WIDE.U32 R8, R167, R14, R20 ;  /* 0x0000000ea7087225 */ /* 0x000fc800078e0014 */
[----:B------:R-:W-:Y:S02]  /*ebb0*/  IMAD.IADD R9, R9, 0x1, R165 ;  /* 0x0000000109097824 */ /* 0x000fe400078e02a5 */
[----:B----4-:R-:W-:Y:S01]  /*ebc0*/  FFMA R3, R10, R2, R3 ;  /* 0x000000020a037223 */ /* 0x010fe20000000003 */
[----:B------:R-:W-:-:S04]  /*ebd0*/  LEA R10, P2, R8, R12, 0x1 ;  /* 0x0000000c080a7211 */ /* 0x000fc800078408ff */
[----:B------:R-:W-:Y:S02]  /*ebe0*/  F2FP.BF16.F32.PACK_AB R3, RZ, R3 ;  /* 0x00000003ff03723e */ /* 0x000fe400000010ff */
[--C-:B------:R-:W-:Y:S02]  /*ebf0*/  LEA.HI.X R11, R8, R13, R9.reuse, 0x1, P2 ;  /* 0x0000000d080b7211 */ /* 0x100fe400010f0c09 */
[----:B------:R-:W-:-:S05]  /*ec00*/  PRMT R9, R3, 0x7610, R9 ;  /* 0x0000761003097816 */ /* 0x000fca0000000009 */
[----:B------:R0:W-:Y:S04]  /*ec10*/  @P1 STG.E.U16 desc[UR36][R6.64+0x1f2], R9 ;  /* 0x0001f20906001986 */ /* 0x0001e8000c101524 */
[----:B------:R-:W2:Y:S01]  /*ec20*/  @P4 LDG.E.LTC128B.U16 R23, desc[UR36][R10.64] ;  /* 0x000000240a174981 */ /* 0x000ea2000c1e1520 */
[----:B-1----:R-:W-:Y:S01]  /*ec30*/  MOV R159, UR8 ;  /* 0x00000008009f7c02 */ /* 0x002fe20008000f00 */
[----:B------:R-:W-:Y:S01]  /*ec40*/  IMAD.U32 R161, RZ, RZ, UR8 ;  /* 0x00000008ffa17e24 */ /* 0x000fe2000f8e00ff */
[----:B------:R-:W-:Y:S01]  /*ec50*/  ISETP.GT.AND P2, PT, R0, 0x1, P0 ;  /* 0x000000010000780c */ /* 0x000fe20000744270 */
[----:B------:R-:W-:Y:S01]  /*ec60*/  IMAD.U32 R164, RZ, RZ, UR9 ;  /* 0x00000009ffa47e24 */ /* 0x000fe2000f8e00ff */
[----:B------:R-:W-:Y:S01]  /*ec70*/  BSSY B1, `(.L_x_282) ;  /* 0x0000012000017945 */ /* 0x000fe20003800000 */
[----:B------:R-:W-:-:S02]  /*ec80*/  IMAD.SHL.U32 R159, R159, 0x100, RZ ;  /* 0x000001009f9f7824 */ /* 0x000fc400078e00ff */
[----:B0-----:R-:W-:Y:S01]  /*ec90*/  IMAD.WIDE.U32 R8, R167, R14, R18 ;  /* 0x0000000ea7087225 */ /* 0x001fe200078e0012 */
[----:B------:R-:W-:-:S03]  /*eca0*/  SHF.L.U64.HI R161, R161, 0x8, R164 ;  /* 0x00000008a1a17819 */ /* 0x000fc600000102a4 */
[----:B------:R-:W-:Y:S02]  /*ecb0*/  IMAD.IADD R9, R165, 0x1, R9 ;  /* 0x00000001a5097824 */ /* 0x000fe400078e0209 */
[----:B------:R-:W-:Y:S01]  /*ecc0*/  IMAD.WIDE.U32 R162, R22, UR43, R8 ;  /* 0x0000002b16a27c25 */ /* 0x000fe2000f8e0008 */
[----:B------:R-:W-:-:S04]  /*ecd0*/  IADD3 R8, P1, R159, R4, RZ ;  /* 0x000000049f087210 */ /* 0x000fc80007f3e0ff */
[----:B------:R-:W-:Y:S01]  /*ece0*/  IADD3 R7, R157, R163, RZ ;  /* 0x000000a39d077210 */ /* 0x000fe20007ffe0ff */
[----:B------:R-:W-:Y:S01]  /*ecf0*/  IMAD.X R9, R161, 0x1, R5, P1 ;  /* 0x00000001a1097824 */ /* 0x000fe200008e0605 */
[----:B------:R-:W-:-:S04]  /*ed00*/  LEA R6, P3, R162, R12, 0x1 ;  /* 0x0000000ca2067211 */ /* 0x000fc800078608ff */
[----:B------:R-:W-:Y:S01]  /*ed10*/  LEA.HI.X R7, R162, R13, R7, 0x1, P3 ;  /* 0x0000000da2077211 */ /* 0x000fe200018f0c07 */
[----:B--2---:R-:W-:-:S04]  /*ed20*/  IMAD.U32 R3, R23, 0x10000, RZ ;  /* 0x0001000017037824 */ /* 0x004fc800078e00ff */
[----:B------:R-:W-:-:S04]  /*ed30*/  FMUL R3, R3, R16 ;  /* 0x0000001003037220 */ /* 0x000fc80000400000 */
[----:B------:R-:W-:-:S05]  /*ed40*/  FFMA R3, R24, R2, R3 ;  /* 0x0000000218037223 */ /* 0x000fca0000000003 */
[----:B------:R-:W-:-:S05]  /*ed50*/  F2FP.BF16.F32.PACK_AB R3, RZ, R3 ;  /* 0x00000003ff03723e */ /* 0x000fca00000010ff */
[----:B------:R0:W-:Y:S01]  /*ed60*/  @P4 STG.E.U16 desc[UR36][R8.64], R3 ;  /* 0x0000000308004986 */ /* 0x0001e2000c101524 */
[----:B------:R-:W-:Y:S05]  /*ed70*/  @!P2 BRA `(.L_x_283) ;  /* 0x000000000004a947 */ /* 0x000fea0003800000 */
[----:B------:R1:W5:Y:S02]  /*ed80*/  LDG.E.LTC128B.U16 R23, desc[UR36][R6.64+0x2] ;  /* 0x0000022406177981 */ /* 0x000364000c1e1520 */
.L_x_283:
[----:B------:R-:W-:Y:S05]  /*ed90*/  BSYNC B1 ;  /* 0x0000000000017941 */ /* 0x000fea0003800000 */
.L_x_282:
[----:B0----5:R-:W-:Y:S01]  /*eda0*/  IMAD.U32 R3, R23, 0x10000, RZ ;  /* 0x0001000017037824 */ /* 0x021fe200078e00ff */
[----:B------:R-:W-:Y:S01]  /*edb0*/  ISETP.GT.AND P1, PT, R17, 0x88, PT ;  /* 0x000000881100780c */ /* 0x000fe20003f24270 */
[----:B------:R-:W-:Y:S01]  /*edc0*/  IMAD.WIDE.U32 R14, R167, R14, R154 ;  /* 0x0000000ea70e7225 */ /* 0x000fe200078e009a */
[----:B------:R-:W-:Y:S03]  /*edd0*/  BSSY B1, `(.L_x_284) ;  /* 0x0000010000017945 */ /* 0x000fe60003800000 */
[----:B------:R-:W-:Y:S01]  /*ede0*/  FMUL R10, R3, R16 ;  /* 0x00000010030a7220 */ /* 0x000fe20000400000 */
[----:B------:R-:W-:Y:S01]  /*edf0*/  ISETP.GT.AND P3, PT, R0, RZ, P1 ;  /* 0x000000ff0000720c */ /* 0x000fe20000f64270 */
[----:B------:R-:W-:Y:S01]  /*ee00*/  IMAD.IADD R165, R165, 0x1, R15 ;  /* 0x00000001a5a57824 */ /* 0x000fe200078e020f */
[----:B------:R-:W-:Y:S01]  /*ee10*/  IADD3 R152, P4, R152, R14, RZ ;  /* 0x0000000e98987210 */ /* 0x000fe20007f9e0ff */
[----:B------:R-:W-:Y:S01]  /*ee20*/  FFMA R10, R25, R2, R10 ;  /* 0x00000002190a7223 */ /* 0x000fe2000000000a */
[----:B------:R-:W-:-:S02]  /*ee30*/  IADD3 R14, P5, R18, R14, RZ ;  /* 0x0000000e120e7210 */ /* 0x000fc40007fbe0ff */
[----:B------:R-:W-:Y:S02]  /*ee40*/  IADD3.X R20, R165, R21, RZ, P4, !PT ;  /* 0x00000015a5147210 */ /* 0x000fe400027fe4ff */
[----:B------:R-:W-:Y:S02]  /*ee50*/  F2FP.BF16.F32.PACK_AB R3, RZ, R10 ;  /* 0x0000000aff03723e */ /* 0x000fe400000010ff */
[C---:B------:R-:W-:Y:S02]  /*ee60*/  LEA R10, P4, R152.reuse, R12, 0x1 ;  /* 0x0000000c980a7211 */ /* 0x040fe400078808ff */
[----:B------:R-:W-:Y:S02]  /*ee70*/  PRMT R17, R3, 0x7610, R17 ;  /* 0x0000761003117816 */ /* 0x000fe40000000011 */
[----:B------:R-:W-:Y:S02]  /*ee80*/  LEA.HI.X R11, R152, R13, R20, 0x1, P4 ;  /* 0x0000000d980b7211 */ /* 0x000fe400020f0c14 */
[----:B------:R-:W-:Y:S01]  /*ee90*/  PRMT R3, R23, 0x7610, R3 ;  /* 0x0000761017037816 */ /* 0x000fe20000000003 */
[----:B------:R0:W-:Y:S01]  /*eea0*/  @P2 STG.E.U16 desc[UR36][R8.64+0x2], R17 ;  /* 0x0000021108002986 */ /* 0x0001e2000c101524 */
[----:B------:R-:W-:Y:S05]  /*eeb0*/  @!P3 BRA `(.L_x_285) ;  /* 0x000000000004b947 */ /* 0x000fea0003800000 */
[----:B------:R2:W5:Y:S02]  /*eec0*/  LDG.E.LTC128B.U16 R3, desc[UR36][R10.64] ;  /* 0x000000240a037981 */ /* 0x000564000c1e1520 */
.L_x_285:
[----:B------:R-:W-:Y:S05]  /*eed0*/  BSYNC B1 ;  /* 0x0000000000017941 */ /* 0x000fea0003800000 */
.L_x_284:
[----:B--2--5:R-:W-:Y:S01]  /*eee0*/  IMAD.U32 R11, R3, 0x10000, RZ ;  /* 0x00010000030b7824 */ /* 0x024fe200078e00ff */
[----:B------:R-:W-:Y:S01]  /*eef0*/  IADD3 R10, P2, R8, R158, RZ ;  /* 0x0000009e080a7210 */ /* 0x000fe20007f5e0ff */
[----:B------:R-:W-:Y:S01]  /*ef00*/  IMAD.X R15, R19, 0x1, R165, P5 ;  /* 0x00000001130f7824 */ /* 0x000fe200028e06a5 */
[----:B------:R-:W-:Y:S01]  /*ef10*/  ISETP.GT.AND P5, PT, R0, 0x1, P1 ;  /* 0x000000010000780c */ /* 0x000fe20000fa4270 */
[----:B------:R-:W-:Y:S01]  /*ef20*/  FMUL R11, R11, R16 ;  /* 0x000000100b0b7220 */ /* 0x000fe20000400000 */
[----:B------:R-:W-:Y:S01]  /*ef30*/  BSSY B1, `(.L_x_286) ;  /* 0x000000b000017945 */ /* 0x000fe20003800000 */
[----:B------:R-:W-:-:S04]  /*ef40*/  IMAD.WIDE.U32 R22, R22, UR43, R14 ;  /* 0x0000002b16167c25 */ /* 0x000fc8000f8e000e */
[----:B------:R-:W-:Y:S01]  /*ef50*/  FFMA R11, R26, R2, R11 ;  /* 0x000000021a0b7223 */ /* 0x000fe2000000000b */
[----:B------:R-:W-:Y:S01]  /*ef60*/  IMAD.IADD R157, R157, 0x1, R23 ;  /* 0x000000019d9d7824 */ /* 0x000fe200078e0217 */
[----:B------:R-:W-:-:S03]  /*ef70*/  LEA R12, P4, R22, R12, 0x1 ;  /* 0x0000000c160c7211 */ /* 0x000fc600078808ff */
[----:B------:R-:W-:Y:S02]  /*ef80*/  F2FP.BF16.F32.PACK_AB R14, RZ, R11 ;  /* 0x0000000bff0e723e */ /* 0x000fe400000010ff */
[----:B------:R-:W-:Y:S02]  /*ef90*/  IADD3.X R11, R9, R156, RZ, P2, !PT ;  /* 0x0000009c090b7210 */ /* 0x000fe400017fe4ff */
[----:B------:R-:W-:-:S03]  /*efa0*/  LEA.HI.X R13, R22, R13, R157, 0x1, P4 ;  /* 0x0000000d160d7211 */ /* 0x000fc600020f0c9d */
[----:B------:R2:W-:Y:S01]  /*efb0*/  @P3 STG.E.U16 desc[UR36][R10.64], R14 ;  /* 0x0000000e0a003986 */ /* 0x0005e2000c101524 */
[----:B------:R-:W-:Y:S05]  /*efc0*/  @!P5 BRA `(.L_x_287) ;  /* 0x000000000004d947 */ /* 0x000fea0003800000 */
[----:B------:R3:W5:Y:S02]  /*efd0*/  LDG.E.LTC128B.U16 R3, desc[UR36][R12.64+0x2] ;  /* 0x000002240c037981 */ /* 0x000764000c1e1520 */
.L_x_287:
[----:B------:R-:W-:Y:S05]  /*efe0*/  BSYNC B1 ;  /* 0x0000000000017941 */ /* 0x000fea0003800000 */
.L_x_286:
[----:B-----5:R-:W-:Y:S01]  /*eff0*/  IMAD.U32 R15, R3, 0x10000, RZ ;  /* 0x00010000030f7824 */ /* 0x020fe200078e00ff */
[----:B------:R-:W-:Y:S01]  /*f000*/  ISETP.GT.AND P2, PT, R0, 0x8, P0 ;  /* 0x000000080000780c */ /* 0x000fe20000744270 */
[----:B------:R-:W-:Y:S02]  /*f010*/  BSSY B1, `(.L_x_288) ;  /* 0x0000007000017945 */ /* 0x000fe40003800000 */
[----:B--2---:R-:W-:-:S04]  /*f020*/  FMUL R14, R15, R16 ;  /* 0x000000100f0e7220 */ /* 0x004fc80000400000 */
[----:B------:R-:W-:-:S05]  /*f030*/  FFMA R14, R27, R2, R14 ;  /* 0x000000021b0e7223 */ /* 0x000fca000000000e */
[----:B------:R-:W-:-:S05]  /*f040*/  F2FP.BF16.F32.PACK_AB R14, RZ, R14 ;  /* 0x0000000eff0e723e */ /* 0x000fca00000010ff */
[----:B------:R2:W-:Y:S01]  /*f050*/  @P5 STG.E.U16 desc[UR36][R10.64+0x2], R14 ;  /* 0x0000020e0a005986 */ /* 0x0005e2000c101524 */
[----:B------:R-:W-:Y:S05]  /*f060*/  @!P2 BRA `(.L_x_289) ;  /* 0x000000000004a947 */ /* 0x000fea0003800000 */
[----:B------:R4:W5:Y:S02]  /*f070*/  LDG.E.LTC128B.U16 R3, desc[UR36][R6.64+0x10] ;  /* 0x0000102406037981 */ /* 0x000964000c1e1520 */
.L_x_289:
[----:B------:R-:W-:Y:S05]  /*f080*/  BSYNC B1 ;  /* 0x0000000000017941 */ /* 0x000fea0003800000 */
.L_x_288:
[----:B--2--5:R-:W-:Y:S01]  /*f090*/  IMAD.U32 R11, R3, 0x10000, RZ ;  /* 0x00010000030b7824 */ /* 0x024fe200078e00ff */
[----:B------:R-:W-:Y:S01]  /*f0a0*/  ISETP.GT.AND P3, PT, R0, 0x9, P0 ;  /* 0x000000090000780c */ /* 0x000fe20000764270 */
[----:B------:R-:W-:Y:S02]  /*f0b0*/  BSSY B1, `(.L_x_290) ;  /* 0x0000007000017945 */ /* 0x000fe40003800000 */
[----:B------:R-:W-:-:S04]  /*f0c0*/  FMUL R11, R11, R16 ;  /* 0x000000100b0b7220 */ /* 0x000fc80000400000 */
[----:B------:R-:W-:-:S05]  /*f0d0*/  FFMA R11, R28, R2, R11 ;  /* 0x000000021c0b7223 */ /* 0x000fca000000000b */
[----:B------:R-:W-:-:S05]  /*f0e0*/  F2FP.BF16.F32.PACK_AB R11, RZ, R11 ;  /* 0x0000000bff0b723e */ /* 0x000fca00000010ff */
[----:B------:R2:W-:Y:S01]  /*f0f0*/  @P2 STG.E.U16 desc[UR36][R8.64+0x10], R11 ;  /* 0x0000100b08002986 */ /* 0x0005e2000c101524 */
[----:B------:R-:W-:Y:S05]  /*f100*/  @!P3 BRA `(.L_x_291) ;  /* 0x000000000004b947 */ /* 0x000fea0003800000 */
[----:B------:R0:W5:Y:S02]  /*f110*/  LDG.E.LTC128B.U16 R3, desc[UR36][R6.64+0x12] ;  /* 0x0000122406037981 */ /* 0x000164000c1e1520 */
.L_x_291:
[----:B------:R-:W-:Y:S05]  /*f120*/  BSYNC B1 ;  /* 0x0000000000017941 */ /* 0x000fea0003800000 */
.L_x_290:
        /* <DEDUP_REMOVED lines=9> */
.L_x_293:
[----:B------:R-:W-:Y:S05]  /*f1c0*/  BSYNC B1 ;  /* 0x0000000000017941 */ /* 0x000fea0003800000 */
.L_x_292:
[----:B-----5:R-:W-:Y:S01]  /*f1d0*/  SHF.L.U32 R11, R3, 0x10, RZ ;  /* 0x00000010030b7819 */ /* 0x020fe200000006ff */
[----:B------:R-:W-:Y:S01]  /*f1e0*/  BSSY B1, `(.L_x_294) ;  /* 0x000000a000017945 */ /* 0x000fe20003800000 */
[----:B--2---:R-:W-:Y:S02]  /*f1f0*/  IADD3 R10, P3, R158, R8, RZ ;  /* 0x000000089e0a7210 */ /* 0x004fe40007f7e0ff */
[----:B------:R-:W-:Y:S01]  /*f200*/  ISETP.GT.AND P2, PT, R0, 0x9, P1 ;  /* 0x000000090000780c */ /* 0x000fe20000f44270 */
[----:B------:R-:W-:-:S04]  /*f210*/  FMUL R11, R11, R16 ;  /* 0x000000100b0b7220 */ /* 0x000fc80000400000 */
[----:B------:R-:W-:-:S05]  /*f220*/  FFMA R11, R30, R2, R11 ;  /* 0x000000021e0b7223 */ /* 0x000fca000000000b */
[----:B------:R-:W-:Y:S01]  /*f230*/  F2FP.BF16.F32.PACK_AB R14, RZ, R11 ;  /* 0x0000000bff0e723e */ /* 0x000fe200000010ff */
[----:B------:R-:W-:-:S05]  /*f240*/  IMAD.X R11, R156, 0x1, R9, P3 ;  /* 0x000000019c0b7824 */ /* 0x000fca00018e0609 */
[----:B------:R2:W-:Y:S01]  /*f250*/  @P4 STG.E.U16 desc[UR36][R10.64+0x10], R14 ;  /* 0x0000100e0a004986 */ /* 0x0005e2000c101524 */
[----:B------:R-:W-:Y:S05]  /*f260*/  @!P2 BRA `(.L_x_295) ;  /* 0x000000000004a947 */ /* 0x000fea0003800000 */
[----:B------:R0:W5:Y:S02]  /*f270*/  LDG.E.LTC128B.U16 R3, desc[UR36][R12.64+0x12] ;  /* 0x000012240c037981 */ /* 0x000164000c1e1520 */
.L_x_295:
[----:B------:R-:W-:Y:S05]  /*f280*/  BSYNC B1 ;  /* 0x0000000000017941 */ /* 0x000fea0003800000 */
.L_x_294:
[----:B--2--5:R-:W-:Y:S01]  /*f290*/  IMAD.U32 R11, R3, 0x10000, RZ ;  /* 0x00010000030b7824 */ /* 0x024fe200078e00ff */
[----:B------:R-:W-:Y:S01]  /*f2a0*/  IADD3 R158, P3, P4, R158, R4, R159 ;  /* 0x000000049e9e7210 */ /* 0x000fe20007c7e09f */
[----:B------:R-:W-:Y:S01]  /*f2b0*/  BSSY B1, `(.L_x_296) ;  /* 0x0000009000017945 */ /* 0x000fe20003800000 */
[----:B------:R-:W-:Y:S01]  /*f2c0*/  ISETP.GT.AND P5, PT, R0, 0x10, P0 ;  /* 0x000000100000780c */ /* 0x000fe200007a4270 */
[----:B------:R-:W-:Y:S01]  /*f2d0*/  FMUL R10, R11, R16 ;  /* 0x000000100b0a7220 */ /* 0x000fe20000400000 */
[----:B------:R-:W-:-:S03]  /*f2e0*/  IADD3.X R159, R156, R5, R161, P3, P4 ;  /* 0x000000059c9f7210 */ /* 0x000fc60001fe84a1 */
[----:B------:R-:W-:-:S05]  /*f2f0*/  FFMA R10, R31, R2, R10 ;  /* 0x000000021f0a7223 */ /* 0x000fca000000000a */
[----:B------:R-:W-:-:S05]  /*f300*/  F2FP.BF16.F32.PACK_AB R10, RZ, R10 ;  /* 0x0000000aff0a723e */ /* 0x000fca00000010ff */
[----:B------:R2:W-:Y:S01]  /*f310*/  @P2 STG.E.U16 desc[UR36][R158.64+0x12], R10 ;  /* 0x0000120a9e002986 */ /* 0x0005e2000c101524 */
[----:B------:R-:W-:Y:S05]  /*f320*/  @!P5 BRA `(.L_x_297) ;  /* 0x000000000004d947 */ /* 0x000fea0003800000 */
[----:B------:R0:W5:Y:S02]  /*f330*/  LDG.E.LTC128B.U16 R3, desc[UR36][R6.64+0x20] ;  /* 0x0000202406037981 */ /* 0x000164000c1e1520 */
.L_x_297:
[----:B------:R-:W-:Y:S05]  /*f340*/  BSYNC B1 ;  /* 0x0000000000017941 */ /* 0x000fea0003800000 */
.L_x_296:
[----:B-----5:R-:W-:Y:S01]  /*f350*/  IMAD.U32 R5, R3, 0x10000, RZ ;  /* 0x0001000003057824 */ /* 0x020fe200078e00ff */
        /* <DEDUP_REMOVED lines=8> */
.L_x_299:
[----:B------:R-:W-:Y:S05]  /*f3e0*/  BSYNC B1 ;  /* 0x0000000000017941 */ /* 0x000fea0003800000 */
.L_x_298:
[----:B0----5:R-:W-:Y:S01]  /*f3f0*/  SHF.L.U32 R5, R3, 0x10, RZ ;  /* 0x0000001003057819 */ /* 0x021fe200000006ff */
[----:B------:R-:W-:Y:S01]  /*f400*/  BSSY B1, `(.L_x_300) ;  /* 0x0000008000017945 */ /* 0x000fe20003800000 */
[----:B------:R-:W-:-:S03]  /*f410*/  ISETP.GT.AND P3, PT, R0, 0x10, P1 ;  /* 0x000000100000780c */ /* 0x000fc60000f64270 */
[----:B------:R-:W-:-:S04]  /*f420*/  FMUL R4, R5, R16 ;  /* 0x0000001005047220 */ /* 0x000fc80000400000 */
[----:B------:R-:W-:-:S05]  /*f430*/  FFMA R4, R33, R2, R4 ;  /* 0x0000000221047223 */ /* 0x000fca0000000004 */
[----:B------:R-:W-:-:S05]  /*f440*/  F2FP.BF16.F32.PACK_AB R4, RZ, R4 ;  /* 0x00000004ff04723e */ /* 0x000fca00000010ff */
[----:B------:R0:W-:Y:S01]  /*f450*/  @P2 STG.E.U16 desc[UR36][R8.64+0x22], R4 ;  /* 0x0000220408002986 */ /* 0x0001e2000c101524 */
[----:B------:R-:W-:Y:S05]  /*f460*/  @!P3 BRA `(.L_x_301) ;  /* 0x000000000004b947 */ /* 0x000fea0003800000 */
[----:B------:R0:W5:Y:S02]  /*f470*/  LDG.E.LTC128B.U16 R3, desc[UR36][R12.64+0x20] ;  /* 0x000020240c037981 */ /* 0x000164000c1e1520 */
.L_x_301:
[----:B------:R-:W-:Y:S05]  /*f480*/  BSYNC B1 ;  /* 0x0000000000017941 */ /* 0x000fea0003800000 */
.L_x_300:
[----:B-----5:R-:W-:Y:S01]  /*f490*/  IMAD.U32 R5, R3, 0x10000, RZ ;  /* 0x0001000003057824 */ /* 0x020fe200078e00ff */
[----:B------:R-:W-:Y:S01]  /*f4a0*/  ISETP.GT.AND P2, PT, R0, 0x11, P1 ;  /* 0x000000110000780c */ /* 0x000fe20000f44270 */
[----:B0-----:R-:W-:Y:S01]  /*f4b0*/  @P3 IMAD.MOV.U32 R4, RZ, RZ, R158 ;  /* 0x000000ffff043224 */ /* 0x001fe200078e009e */
[----:B------:R-:W-:Y:S01]  /*f4c0*/  BSSY B1, `(.L_x_302) ;  /* 0x0000009000017945 */ /* 0x000fe20003800000 */
[----:B------:R-:W-:-:S04]  /*f4d0*/  FMUL R5, R5, R16 ;  /* 0x0000001005057220 */ /* 0x000fc80000400000 */
[----:B------:R-:W-:-:S05]  /*f4e0*/  FFMA R5, R34, R2, R5 ;  /* 0x0000000222057223 */ /* 0x000fca0000000005 */
[----:B------:R-:W-:-:S04]  /*f4f0*/  F2FP.BF16.F32.PACK_AB R5, RZ, R5 ;  /* 0x00000005ff05723e */ /* 0x000fc800000010ff */
[----:B--2---:R-:W-:Y:S01]  /*f500*/  PRMT R10, R5, 0x7610, R10 ;  /* 0x00007610050a7816 */ /* 0x004fe2000000000a */
[----:B------:R-:W-:-:S05]  /*f510*/  @P3 IMAD.MOV.U32 R5, RZ, RZ, R159 ;  /* 0x000000ffff053224 */ /* 0x000fca00078e009f */
[----:B------:R0:W-:Y:S01]  /*f520*/  @P3 STG.E.U16 desc[UR36][R4.64+0x20], R10 ;  /* 0x0000200a04003986 */ /* 0x0001e2000c101524 */
[----:B------:R-:W-:Y:S05]  /*f530*/  @!P2 BRA `(.L_x_303) ;  /* 0x000000000004a947 */ /* 0x000fea0003800000 */
[----:B------:R2:W5:Y:S02]  /*f540*/  LDG.E.LTC128B.U16 R3, desc[UR36][R12.64+0x22] ;  /* 0x000022240c037981 */ /* 0x000564000c1e1520 */
.L_x_303:
[----:B------:R-:W-:Y:S05]  /*f550*/  BSYNC B1 ;  /* 0x0000000000017941 */ /* 0x000fea0003800000 */
.L_x_302:
[----:B0----5:R-:W-:Y:S01]  /*f560*/  SHF.L.U32 R5, R3, 0x10, RZ ;  /* 0x0000001003057819 */ /* 0x021fe200000006ff */
[----:B------:R-:W-:Y:S01]  /*f570*/  BSSY B1, `(.L_x_304) ;  /* 0x000000b000017945 */ /* 0x000fe20003800000 */
[----:B------:R-:W-:-:S03]  /*f580*/  ISETP.GT.AND P3, PT, R0, 0x18, P0 ;  /* 0x000000180000780c */ /* 0x000fc60000764270 */
[----:B------:R-:W-:Y:S01]  /*f590*/  FMUL R4, R5, R16 ;  /* 0x0000001005047220 */ /* 0x000fe20000400000 */
[----:B------:R-:W-:-:S03]  /*f5a0*/  @P2 IMAD.MOV.U32 R5, RZ, RZ, R159 ;  /* 0x000000ffff052224 */ /* 0x000fc600078e009f */
[----:B------:R-:W-:-:S05]  /*f5b0*/  FFMA R4, R35, R2, R4 ;  /* 0x0000000223047223 */ /* 0x000fca0000000004 */
[----:B------:R-:W-:-:S04]  /*f5c0*/  F2FP.BF16.F32.PACK_AB R4, RZ, R4 ;  /* 0x00000004ff04723e */ /* 0x000fc800000010ff */
[----:B------:R-:W-:Y:S01]  /*f5d0*/  PRMT R10, R4, 0x7610, R10 ;  /* 0x00007610040a7816 */ /* 0x000fe2000000000a */
[----:B------:R-:W-:-:S05]  /*f5e0*/  @P2 IMAD.MOV.U32 R4, RZ, RZ, R158 ;  /* 0x000000ffff042224 */ /* 0x000fca00078e009e */
[----:B------:R0:W-:Y:S01]  /*f5f0*/  @P2 STG.E.U16 desc[UR36][R4.64+0x22], R10 ;  /* 0x0000220a04002986 */ /* 0x0001e2000c101524 */
[----:B------:R-:W-:Y:S05]  /*f600*/  @!P3 BRA `(.L_x_305) ;  /* 0x000000000004b947 */ /* 0x000fea0003800000 */
[----:B------:R0:W5:Y:S02]  /*f610*/  LDG.E.LTC128B.U16 R3, desc[UR36][R6.64+0x30] ;  /* 0x0000302406037981 */ /* 0x000164000c1e1520 */
.L_x_305:
[----:B------:R-:W-:Y:S05]  /*f620*/  BSYNC B1 ;  /* 0x0000000000017941 */ /* 0x000fea0003800000 */
.L_x_304:
[----:B0----5:R-:W-:Y:S01]  /*f630*/  IMAD.U32 R5, R3, 0x10000, RZ ;  /* 0x0001000003057824 */ /* 0x021fe200078e00ff */
        /* <DEDUP_REMOVED lines=8> */
.L_x_307:
[----:B------:R-:W-:Y:S05]  /*f6c0*/  BSYNC B1 ;  /* 0x0000000000017941 */ /* 0x000fea0003800000 */
.L_x_306:
        /* <DEDUP_REMOVED lines=9> */
.L_x_309:
[----:B------:R-:W-:Y:S05]  /*f760*/  BSYNC B1 ;  /* 0x0000000000017941 */ /* 0x000fea0003800000 */
.L_x_308:
[----:B-----5:R-:W-:Y:S01]  /*f770*/  IMAD.U32 R5, R3, 0x10000, RZ ;  /* 0x0001000003057824 */ /* 0x020fe200078e00ff */
[----:B------:R-:W-:Y:S01]  /*f780*/  ISETP.GT.AND P2, PT, R0, 0x19, P1 ;  /* 0x000000190000780c */ /* 0x000fe20000f44270 */
[----:B0-----:R-:W-:Y:S01]  /*f790*/  @P3 IMAD.MOV.U32 R4, RZ, RZ, R158 ;  /* 0x000000ffff043224 */ /* 0x001fe200078e009e */
[----:B------:R-:W-:Y:S01]  /*f7a0*/  BSSY B1, `(.L_x_310) ;  /* 0x0000009000017945 */ /* 0x000fe20003800000 */
[----:B------:R-:W-:-:S04]  /*f7b0*/  FMUL R5, R5, R16 ;  /* 0x0000001005057220 */ /* 0x000fc80000400000 */
[----:B------:R-:W-:-:S05]  /*f7c0*/  FFMA R5, R38, R2, R5 ;  /* 0x0000000226057223 */ /* 0x000fca0000000005 */
[----:B------:R-:W-:-:S04]  /*f7d0*/  F2FP.BF16.F32.PACK_AB R5, RZ, R5 ;  /* 0x00000005ff05723e */ /* 0x000fc800000010ff */
[----:B------:R-:W-:Y:S01]  /*f7e0*/  PRMT R10, R5, 0x7610, R10 ;  /* 0x00007610050a7816 */ /* 0x000fe2000000000a */
[----:B------:R-:W-:-:S05]  /*f7f0*/  @P3 IMAD.MOV.U32 R5, RZ, RZ, R159 ;  /* 0x000000ffff053224 */ /* 0x000fca00078e009f */
[----:B------:R0:W-:Y:S01]  /*f800*/  @P3 STG.E.U16 desc[UR36][R4.64+0x30], R10 ;  /* 0x0000300a04003986 */ /* 0x0001e2000c101524 */
[----:B------:R-:W-:Y:S05]  /*f810*/  @!P2 BRA `(.L_x_311) ;  /* 0x000000000004a947 */ /* 0x000fea0003800000 */
[----:B------:R0:W5:Y:S02]  /*f820*/  LDG.E.LTC128B.U16 R3, desc[UR36][R12.64+0x32] ;  /* 0x000032240c037981 */ /* 0x000164000c1e1520 */
.L_x_311:
[----:B------:R-:W-:Y:S05]  /*f830*/  BSYNC B1 ;  /* 0x0000000000017941 */ /* 0x000fea0003800000 */
.L_x_310:
        /* <DEDUP_REMOVED lines=12> */
.L_x_313:
[----:B------:R-:W-:Y:S05]  /*f900*/  BSYNC B1 ;  /* 0x0000000000017941 */ /* 0x000fea0003800000 */
.L_x_312:
        /* <DEDUP_REMOVED lines=9> */
.L_x_315:
[----:B------:R-:W-:Y:S05]  /*f9a0*/  BSYNC B1 ;  /* 0x0000000000017941 */ /* 0x000fea0003800000 */
.L_x_314:
        /* <DEDUP_REMOVED lines=9> */
.L_x_317:
[----:B------:R-:W-:Y:S05]  /*fa40*/  BSYNC B1 ;  /* 0x0000000000017941 */ /* 0x000fea0003800000 */
.L_x_316:
        /* <DEDUP_REMOVED lines=12> */
.L_x_319:
[----:B------:R-:W-:Y:S05]  /*fb10*/  BSYNC B1 ;  /* 0x0000000000017941 */ /* 0x000fea0003800000 */
.L_x_318:
        /* <DEDUP_REMOVED lines=12> */
.L_x_321:
[----:B------:R-:W-:Y:S05]  /*fbe0*/  BSYNC B1 ;  /* 0x0000000000017941 */ /* 0x000fea0003800000 */
.L_x_320:
        /* <DEDUP_REMOVED lines=9> */
.L_x_323:
[----:B------:R-:W-:Y:S05]  /*fc80*/  BSYNC B1 ;  /* 0x0000000000017941 */ /* 0x000fea0003800000 */
.L_x_322:
        /* <DEDUP_REMOVED lines=9> */
.L_x_325:
[----:B------:R-:W-:Y:S05]  /*fd20*/  BSYNC B1 ;  /* 0x0000000000017941 */ /* 0x000fea0003800000 */
.L_x_324:
        /* <DEDUP_REMOVED lines=12> */
.L_x_327:
[----:B------:R-:W-:Y:S05]  /*fdf0*/  BSYNC B1 ;  /* 0x0000000000017941 */ /* 0x000fea0003800000 */
.L_x_326:
        /* <DEDUP_REMOVED lines=12> */
.L_x_329:
[----:B------:R-:W-:Y:S05]  /*fec0*/  BSYNC B1 ;  /* 0x0000000000017941 */ /* 0x000fea0003800000 */
.L_x_328:
        /* <DEDUP_REMOVED lines=9> */
.L_x_331:
[----:B------:R-:W-:Y:S05]  /*ff60*/  BSYNC B1 ;  /* 0x0000000000017941 */ /* 0x000fea0003800000 */
.L_x_330:
        /* <DEDUP_REMOVED lines=9> */
.L_x_333:
[----:B------:R-:W-:Y:S05]  /*10000*/  BSYNC B1 ;  /* 0x0000000000017941 */ /* 0x000fea0003800000 */
.L_x_332:
        /* <DEDUP_REMOVED lines=12> */
.L_x_335:
[----:B------:R-:W-:Y:S05]  /*100d0*/  BSYNC B1 ;  /* 0x0000000000017941 */ /* 0x000fea0003800000 */
.L_x_334:
        /* <DEDUP_REMOVED lines=12> */
.L_x_337:
[----:B------:R-:W-:Y:S05]  /*101a0*/  BSYNC B1 ;  /* 0x0000000000017941 */ /* 0x000fea0003800000 */
.L_x_336:
        /* <DEDUP_REMOVED lines=9> */
.L_x_339:
[----:B------:R-:W-:Y:S05]  /*10240*/  BSYNC B1 ;  /* 0x0000000000017941 */ /* 0x000fea0003800000 */
.L_x_338:
        /* <DEDUP_REMOVED lines=9> */
.L_x_341:
[----:B------:R-:W-:Y:S05]  /*102e0*/  BSYNC B1 ;  /* 0x0000000000017941 */ /* 0x000fea0003800000 */
.L_x_340:
        /* <DEDUP_REMOVED lines=12> */
.L_x_343:
[----:B------:R-:W-:Y:S05]  /*103b0*/  BSYNC B1 ;  /* 0x0000000000017941 */ /* 0x000fea0003800000 */
.L_x_342:
        /* <DEDUP_REMOVED lines=12> */
.L_x_345:
[----:B------:R-:W-:Y:S05]  /*10480*/  BSYNC B1 ;  /* 0x0000000000017941 */ /* 0x000fea0003800000 */
.L_x_344:
        /* <DEDUP_REMOVED lines=9> */
.L_x_347:
[----:B------:R-:W-:Y:S05]  /*10520*/  BSYNC B1 ;  /* 0x0000000000017941 */ /* 0x000fea0003800000 */
.L_x_346:
        /* <DEDUP_REMOVED lines=9> */
.L_x_349:
[----:B------:R-:W-:Y:S05]  /*105c0*/  BSYNC B1 ;  /* 0x0000000000017941 */ /* 0x000fea0003800000 */
.L_x_348:
        /* <DEDUP_REMOVED lines=12> */
.L_x_351:
[----:B------:R-:W-:Y:S05]  /*10690*/  BSYNC B1 ;  /* 0x0000000000017941 */ /* 0x000fea0003800000 */
.L_x_350:
        /* <DEDUP_REMOVED lines=12> */
.L_x_353:
[----:B------:R-:W-:Y:S05]  /*10760*/  BSYNC B1 ;  /* 0x0000000000017941 */ /* 0x000fea0003800000 */
.L_x_352:
        /* <DEDUP_REMOVED lines=9> */
.L_x_355:
[----:B------:R-:W-:Y:S05]  /*10800*/  BSYNC B1 ;  /* 0x0000000000017941 */ /* 0x000fea0003800000 */
.L_x_354:
        /* <DEDUP_REMOVED lines=9> */
.L_x_357:
[----:B------:R-:W-:Y:S05]  /*108a0*/  BSYNC B1 ;  /* 0x0000000000017941 */ /* 0x000fea0003800000 */
.L_x_356:
        /* <DEDUP_REMOVED lines=12> */
.L_x_359:
[----:B------:R-:W-:Y:S05]  /*10970*/  BSYNC B1 ;  /* 0x0000000000017941 */ /* 0x000fea0003800000 */
.L_x_358:
        /* <DEDUP_REMOVED lines=12> */
.L_x_361:
[----:B------:R-:W-:Y:S05]  /*10a40*/  BSYNC B1 ;  /* 0x0000000000017941 */ /* 0x000fea0003800000 */
.L_x_360:
        /* <DEDUP_REMOVED lines=9> */
.L_x_363:
[----:B------:R-:W-:Y:S05]  /*10ae0*/  BSYNC B1 ;  /* 0x0000000000017941 */ /* 0x000fea0003800000 */
.L_x_362:
        /* <DEDUP_REMOVED lines=9> */
.L_x_365:
[----:B------:R-:W-:Y:S05]  /*10b80*/  BSYNC B1 ;  /* 0x0000000000017941 */ /* 0x000fea0003800000 */
.L_x_364:
        /* <DEDUP_REMOVED lines=12> */
.L_x_367:
[----:B------:R-:W-:Y:S05]  /*10c50*/  BSYNC B1 ;  /* 0x0000000000017941 */ /* 0x000fea0003800000 */
.L_x_366:
        /* <DEDUP_REMOVED lines=12> */
.L_x_369:
[----:B------:R-:W-:Y:S05]  /*10d20*/  BSYNC B1 ;  /* 0x0000000000017941 */ /* 0x000fea0003800000 */
.L_x_368:
        /* <DEDUP_REMOVED lines=9> */
.L_x_371:
[----:B------:R-:W-:Y:S05]  /*10dc0*/  BSYNC B1 ;  /* 0x0000000000017941 */ /* 0x000fea0003800000 */
.L_x_370:
        /* <DEDUP_REMOVED lines=9> */
.L_x_373:
[----:B------:R-:W-:Y:S05]  /*10e60*/  BSYNC B1 ;  /* 0x0000000000017941 */ /* 0x000fea0003800000 */
.L_x_372:
        /* <DEDUP_REMOVED lines=12> */
.L_x_375:
[----:B------:R-:W-:Y:S05]  /*10f30*/  BSYNC B1 ;  /* 0x0000000000017941 */ /* 0x000fea0003800000 */
.L_x_374:
        /* <DEDUP_REMOVED lines=12> */
.L_x_377:
[----:B------:R-:W-:Y:S05]  /*11000*/  BSYNC B1 ;  /* 0x0000000000017941 */ /* 0x000fea0003800000 */
.L_x_376:
        /* <DEDUP_REMOVED lines=9> */
.L_x_379:
[----:B------:R-:W-:Y:S05]  /*110a0*/  BSYNC B1 ;  /* 0x0000000000017941 */ /* 0x000fea0003800000 */
.L_x_378:
        /* <DEDUP_REMOVED lines=9> */
.L_x_381:
[----:B------:R-:W-:Y:S05]  /*11140*/  BSYNC B1 ;  /* 0x0000000000017941 */ /* 0x000fea0003800000 */
.L_x_380:
        /* <DEDUP_REMOVED lines=12> */
.L_x_383:
[----:B------:R-:W-:Y:S05]  /*11210*/  BSYNC B1 ;  /* 0x0000000000017941 */ /* 0x000fea0003800000 */
.L_x_382:
        /* <DEDUP_REMOVED lines=12> */
.L_x_385:
[----:B------:R-:W-:Y:S05]  /*112e0*/  BSYNC B1 ;  /* 0x0000000000017941 */ /* 0x000fea0003800000 */
.L_x_384:
        /* <DEDUP_REMOVED lines=9> */
.L_x_387:
[----:B------:R-:W-:Y:S05]  /*11380*/  BSYNC B1 ;  /* 0x0000000000017941 */ /* 0x000fea0003800000 */
.L_x_386:
        /* <DEDUP_REMOVED lines=9> */
.L_x_389:
[----:B------:R-:W-:Y:S05]  /*11420*/  BSYNC B1 ;  /* 0x0000000000017941 */ /* 0x000fea0003800000 */
.L_x_388:
        /* <DEDUP_REMOVED lines=12> */
.L_x_391:
[----:B------:R-:W-:Y:S05]  /*114f0*/  BSYNC B1 ;  /* 0x0000000000017941 */ /* 0x000fea0003800000 */
.L_x_390:
        /* <DEDUP_REMOVED lines=12> */
.L_x_393:
[----:B------:R-:W-:Y:S05]  /*115c0*/  BSYNC B1 ;  /* 0x0000000000017941 */ /* 0x000fea0003800000 */
.L_x_392:
        /* <DEDUP_REMOVED lines=9> */
.L_x_395:
[----:B------:R-:W-:Y:S05]  /*11660*/  BSYNC B1 ;  /* 0x0000000000017941 */ /* 0x000fea0003800000 */
.L_x_394:
        /* <DEDUP_REMOVED lines=9> */
.L_x_397:
[----:B------:R-:W-:Y:S05]  /*11700*/  BSYNC B1 ;  /* 0x0000000000017941 */ /* 0x000fea0003800000 */
.L_x_396:
        /* <DEDUP_REMOVED lines=12> */
.L_x_399:
[----:B------:R-:W-:Y:S05]  /*117d0*/  BSYNC B1 ;  /* 0x0000000000017941 */ /* 0x000fea0003800000 */
.L_x_398:
        /* <DEDUP_REMOVED lines=12> */
.L_x_401:
[----:B------:R-:W-:Y:S05]  /*118a0*/  BSYNC B1 ;  /* 0x0000000000017941 */ /* 0x000fea0003800000 */
.L_x_400:
        /* <DEDUP_REMOVED lines=9> */
.L_x_403:
[----:B------:R-:W-:Y:S05]  /*11940*/  BSYNC B1 ;  /* 0x0000000000017941 */ /* 0x000fea0003800000 */
.L_x_402:
        /* <DEDUP_REMOVED lines=9> */
.L_x_405:
[----:B------:R-:W-:Y:S05]  /*119e0*/  BSYNC B1 ;  /* 0x0000000000017941 */ /* 0x000fea0003800000 */
.L_x_404:
        /* <DEDUP_REMOVED lines=12> */
.L_x_407:
[----:B------:R-:W-:Y:S05]  /*11ab0*/  BSYNC B1 ;  /* 0x0000000000017941 */ /* 0x000fea0003800000 */
.L_x_406:
        /* <DEDUP_REMOVED lines=12> */
.L_x_409:
[----:B------:R-:W-:Y:S05]  /*11b80*/  BSYNC B1 ;  /* 0x0000000000017941 */ /* 0x000fea0003800000 */
.L_x_408:
        /* <DEDUP_REMOVED lines=9> */
.L_x_411:
[----:B------:R-:W-:Y:S05]  /*11c20*/  BSYNC B1 ;  /* 0x0000000000017941 */ /* 0x000fea0003800000 */
.L_x_410:
        /* <DEDUP_REMOVED lines=9> */
.L_x_413:
[----:B------:R-:W-:Y:S05]  /*11cc0*/  BSYNC B1 ;  /* 0x0000000000017941 */ /* 0x000fea0003800000 */
.L_x_412:
        /* <DEDUP_REMOVED lines=12> */
.L_x_415:
[----:B------:R-:W-:Y:S05]  /*11d90*/  BSYNC B1 ;  /* 0x0000000000017941 */ /* 0x000fea0003800000 */
.L_x_414:
        /* <DEDUP_REMOVED lines=12> */
.L_x_417:
[----:B------:R-:W-:Y:S05]  /*11e60*/  BSYNC B1 ;  /* 0x0000000000017941 */ /* 0x000fea0003800000 */
.L_x_416:
        /* <DEDUP_REMOVED lines=9> */
.L_x_419:
[----:B------:R-:W-:Y:S05]  /*11f00*/  BSYNC B1 ;  /* 0x0000000000017941 */ /* 0x000fea0003800000 */
.L_x_418:
        /* <DEDUP_REMOVED lines=9> */
.L_x_421:
[----:B------:R-:W-:Y:S05]  /*11fa0*/  BSYNC B1 ;  /* 0x0000000000017941 */ /* 0x000fea0003800000 */
.L_x_420:
        /* <DEDUP_REMOVED lines=12> */
.L_x_423:
[----:B------:R-:W-:Y:S05]  /*12070*/  BSYNC B1 ;  /* 0x0000000000017941 */ /* 0x000fea0003800000 */
.L_x_422:
        /* <DEDUP_REMOVED lines=12> */
.L_x_425:
[----:B------:R-:W-:Y:S05]  /*12140*/  BSYNC B1 ;  /* 0x0000000000017941 */ /* 0x000fea0003800000 */
.L_x_424:
        /* <DEDUP_REMOVED lines=9> */
.L_x_427:
[----:B------:R-:W-:Y:S05]  /*121e0*/  BSYNC B1 ;  /* 0x0000000000017941 */ /* 0x000fea0003800000 */
.L_x_426:
        /* <DEDUP_REMOVED lines=9> */
.L_x_429:
[----:B------:R-:W-:Y:S05]  /*12280*/  BSYNC B1 ;  /* 0x0000000000017941 */ /* 0x000fea0003800000 */
.L_x_428:
        /* <DEDUP_REMOVED lines=12> */
.L_x_431:
[----:B------:R-:W-:Y:S05]  /*12350*/  BSYNC B1 ;  /* 0x0000000000017941 */ /* 0x000fea0003800000 */
.L_x_430:
        /* <DEDUP_REMOVED lines=12> */
.L_x_433:
[----:B------:R-:W-:Y:S05]  /*12420*/  BSYNC B1 ;  /* 0x0000000000017941 */ /* 0x000fea0003800000 */
.L_x_432:
        /* <DEDUP_REMOVED lines=9> */
.L_x_435:
[----:B------:R-:W-:Y:S05]  /*124c0*/  BSYNC B1 ;  /* 0x0000000000017941 */ /* 0x000fea0003800000 */
.L_x_434:
        /* <DEDUP_REMOVED lines=9> */
.L_x_437:
[----:B------:R-:W-:Y:S05]  /*12560*/  BSYNC B1 ;  /* 0x0000000000017941 */ /* 0x000fea0003800000 */
.L_x_436:
        /* <DEDUP_REMOVED lines=12> */
.L_x_439:
[----:B------:R-:W-:Y:S05]  /*12630*/  BSYNC B1 ;  /* 0x0000000000017941 */ /* 0x000fea0003800000 */
.L_x_438:
        /* <DEDUP_REMOVED lines=12> */
.L_x_441:
[----:B------:R-:W-:Y:S05]  /*12700*/  BSYNC B1 ;  /* 0x0000000000017941 */ /* 0x000fea0003800000 */
.L_x_440:
        /* <DEDUP_REMOVED lines=9> */
.L_x_443:
[----:B------:R-:W-:Y:S05]  /*127a0*/  BSYNC B1 ;  /* 0x0000000000017941 */ /* 0x000fea0003800000 */
.L_x_442:
        /* <DEDUP_REMOVED lines=9> */
.L_x_445:
[----:B------:R-:W-:Y:S05]  /*12840*/  BSYNC B1 ;  /* 0x0000000000017941 */ /* 0x000fea0003800000 */
.L_x_444:
        /* <DEDUP_REMOVED lines=12> */
.L_x_447:
[----:B------:R-:W-:Y:S05]  /*12910*/  BSYNC B1 ;  /* 0x0000000000017941 */ /* 0x000fea0003800000 */
.L_x_446:
        /* <DEDUP_REMOVED lines=12> */
.L_x_449:
[----:B------:R-:W-:Y:S05]  /*129e0*/  BSYNC B1 ;  /* 0x0000000000017941 */ /* 0x000fea0003800000 */
.L_x_448:
        /* <DEDUP_REMOVED lines=9> */
.L_x_451:
[----:B------:R-:W-:Y:S05]  /*12a80*/  BSYNC B1 ;  /* 0x0000000000017941 */ /* 0x000fea0003800000 */
.L_x_450:
        /* <DEDUP_REMOVED lines=9> */
.L_x_453:
[----:B------:R-:W-:Y:S05]  /*12b20*/  BSYNC B1 ;  /* 0x0000000000017941 */ /* 0x000fea0003800000 */
.L_x_452:
        /* <DEDUP_REMOVED lines=12> */
.L_x_455:
[----:B------:R-:W-:Y:S05]  /*12bf0*/  BSYNC B1 ;  /* 0x0000000000017941 */ /* 0x000fea0003800000 */
.L_x_454:
        /* <DEDUP_REMOVED lines=12> */
.L_x_457:
[----:B------:R-:W-:Y:S05]  /*12cc0*/  BSYNC B1 ;  /* 0x0000000000017941 */ /* 0x000fea0003800000 */
.L_x_456:
        /* <DEDUP_REMOVED lines=9> */
.L_x_459:
[----:B------:R-:W-:Y:S05]  /*12d60*/  BSYNC B1 ;  /* 0x0000000000017941 */ /* 0x000fea0003800000 */
.L_x_458:
        /* <DEDUP_REMOVED lines=9> */
.L_x_461:
[----:B------:R-:W-:Y:S05]  /*12e00*/  BSYNC B1 ;  /* 0x0000000000017941 */ /* 0x000fea0003800000 */
.L_x_460:
        /* <DEDUP_REMOVED lines=12> */
.L_x_463:
[----:B------:R-:W-:Y:S05]  /*12ed0*/  BSYNC B1 ;  /* 0x0000000000017941 */ /* 0x000fea0003800000 */
.L_x_462:
        /* <DEDUP_REMOVED lines=12> */
.L_x_465:
[----:B------:R-:W-:Y:S05]  /*12fa0*/  BSYNC B1 ;  /* 0x0000000000017941 */ /* 0x000fea0003800000 */
.L_x_464:
        /* <DEDUP_REMOVED lines=9> */
.L_x_467:
[----:B------:R-:W-:Y:S05]  /*13040*/  BSYNC B1 ;  /* 0x0000000000017941 */ /* 0x000fea0003800000 */
.L_x_466:
        /* <DEDUP_REMOVED lines=9> */
.L_x_469:
[----:B------:R-:W-:Y:S05]  /*130e0*/  BSYNC B1 ;  /* 0x0000000000017941 */ /* 0x000fea0003800000 */
.L_x_468:
        /* <DEDUP_REMOVED lines=12> */
.L_x_471:
[----:B------:R-:W-:Y:S05]  /*131b0*/  BSYNC B1 ;  /* 0x0000000000017941 */ /* 0x000fea0003800000 */
.L_x_470:
        /* <DEDUP_REMOVED lines=12> */
.L_x_473:
[----:B------:R-:W-:Y:S05]  /*13280*/  BSYNC B1 ;  /* 0x0000000000017941 */ /* 0x000fea0003800000 */
.L_x_472:
        /* <DEDUP_REMOVED lines=9> */
.L_x_475:
[----:B------:R-:W-:Y:S05]  /*13320*/  BSYNC B1 ;  /* 0x0000000000017941 */ /* 0x000fea0003800000 */
.L_x_474:
        /* <DEDUP_REMOVED lines=9> */
.L_x_477:
[----:B------:R-:W-:Y:S05]  /*133c0*/  BSYNC B1 ;  /* 0x0000000000017941 */ /* 0x000fea0003800000 */
.L_x_476:
        /* <DEDUP_REMOVED lines=12> */
.L_x_479:
[----:B------:R-:W-:Y:S05]  /*13490*/  BSYNC B1 ;  /* 0x0000000000017941 */ /* 0x000fea0003800000 */
.L_x_478:
        /* <DEDUP_REMOVED lines=12> */
.L_x_481:
[----:B------:R-:W-:Y:S05]  /*13560*/  BSYNC B1 ;  /* 0x0000000000017941 */ /* 0x000fea0003800000 */
.L_x_480:
        /* <DEDUP_REMOVED lines=9> */
.L_x_483:
[----:B------:R-:W-:Y:S05]  /*13600*/  BSYNC B1 ;  /* 0x0000000000017941 */ /* 0x000fea0003800000 */
.L_x_482:
        /* <DEDUP_REMOVED lines=9> */
.L_x_485:
[----:B------:R-:W-:Y:S05]  /*136a0*/  BSYNC B1 ;  /* 0x0000000000017941 */ /* 0x000fea0003800000 */
.L_x_484:
        /* <DEDUP_REMOVED lines=12> */
.L_x_487:
[----:B------:R-:W-:Y:S05]  /*13770*/  BSYNC B1 ;  /* 0x0000000000017941 */ /* 0x000fea0003800000 */
.L_x_486:
        /* <DEDUP_REMOVED lines=12> */
.L_x_489:
[----:B------:R-:W-:Y:S05]  /*13840*/  BSYNC B1 ;  /* 0x0000000000017941 */ /* 0x000fea0003800000 */
.L_x_488:
        /* <DEDUP_REMOVED lines=9> */
.L_x_491:
[----:B------:R-:W-:Y:S05]  /*138e0*/  BSYNC B1 ;  /* 0x0000000000017941 */ /* 0x000fea0003800000 */
.L_x_490:
        /* <DEDUP_REMOVED lines=9> */
.L_x_493:
[----:B------:R-:W-:Y:S05]  /*13980*/  BSYNC B1 ;  /* 0x0000000000017941 */ /* 0x000fea0003800000 */
.L_x_492:
        /* <DEDUP_REMOVED lines=12> */
.L_x_495:
[----:B------:R-:W-:Y:S05]  /*13a50*/  BSYNC B1 ;  /* 0x0000000000017941 */ /* 0x000fea0003800000 */
.L_x_494:
        /* <DEDUP_REMOVED lines=12> */
.L_x_497:
[----:B------:R-:W-:Y:S05]  /*13b20*/  BSYNC B1 ;  /* 0x0000000000017941 */ /* 0x000fea0003800000 */
.L_x_496:
        /* <DEDUP_REMOVED lines=9> */
.L_x_499:
[----:B------:R-:W-:Y:S05]  /*13bc0*/  BSYNC B1 ;  /* 0x0000000000017941 */ /* 0x000fea0003800000 */
.L_x_498:
        /* <DEDUP_REMOVED lines=9> */
.L_x_501:
[----:B------:R-:W-:Y:S05]  /*13c60*/  BSYNC B1 ;  /* 0x0000000000017941 */ /* 0x000fea0003800000 */
.L_x_500:
        /* <DEDUP_REMOVED lines=12> */
.L_x_503:
[----:B------:R-:W-:Y:S05]  /*13d30*/  BSYNC B1 ;  /* 0x0000000000017941 */ /* 0x000fea0003800000 */
.L_x_502:
        /* <DEDUP_REMOVED lines=12> */
.L_x_505:
[----:B------:R-:W-:Y:S05]  /*13e00*/  BSYNC B1 ;  /* 0x0000000000017941 */ /* 0x000fea0003800000 */
.L_x_504:
        /* <DEDUP_REMOVED lines=9> */
.L_x_507:
[----:B------:R-:W-:Y:S05]  /*13ea0*/  BSYNC B1 ;  /* 0x0000000000017941 */ /* 0x000fea0003800000 */
.L_x_506:
        /* <DEDUP_REMOVED lines=9> */
.L_x_509:
[----:B------:R-:W-:Y:S05]  /*13f40*/  BSYNC B1 ;  /* 0x0000000000017941 */ /* 0x000fea0003800000 */
.L_x_508:
        /* <DEDUP_REMOVED lines=12> */
.L_x_511:
[----:B------:R-:W-:Y:S05]  /*14010*/  BSYNC B1 ;  /* 0x0000000000017941 */ /* 0x000fea0003800000 */
.L_x_510:
        /* <DEDUP_REMOVED lines=12> */
.L_x_513:
[----:B------:R-:W-:Y:S05]  /*140e0*/  BSYNC B1 ;  /* 0x0000000000017941 */ /* 0x000fea0003800000 */
.L_x_512:
        /* <DEDUP_REMOVED lines=9> */
.L_x_515:
[----:B------:R-:W-:Y:S05]  /*14180*/  BSYNC B1 ;  /* 0x0000000000017941 */ /* 0x000fea0003800000 */
.L_x_514:
        /* <DEDUP_REMOVED lines=9> */
.L_x_517:
[----:B------:R-:W-:Y:S05]  /*14220*/  BSYNC B1 ;  /* 0x0000000000017941 */ /* 0x000fea0003800000 */
.L_x_516:
        /* <DEDUP_REMOVED lines=12> */
.L_x_519:
[----:B------:R-:W-:Y:S05]  /*142f0*/  BSYNC B1 ;  /* 0x0000000000017941 */ /* 0x000fea0003800000 */
.L_x_518:
        /* <DEDUP_REMOVED lines=12> */
.L_x_521:
[----:B------:R-:W-:Y:S05]  /*143c0*/  BSYNC B1 ;  /* 0x0000000000017941 */ /* 0x000fea0003800000 */
.L_x_520:
        /* <DEDUP_REMOVED lines=9> */
.L_x_523:
[----:B------:R-:W-:Y:S05]  /*14460*/  BSYNC B1 ;  /* 0x0000000000017941 */ /* 0x000fea0003800000 */
.L_x_522:
        /* <DEDUP_REMOVED lines=9> */
.L_x_525:
[----:B------:R-:W-:Y:S05]  /*14500*/  BSYNC B1 ;  /* 0x0000000000017941 */ /* 0x000fea0003800000 */
.L_x_524:
        /* <DEDUP_REMOVED lines=12> */
.L_x_527:
[----:B------:R-:W-:Y:S05]  /*145d0*/  BSYNC B1 ;  /* 0x0000000000017941 */ /* 0x000fea0003800000 */
.L_x_526:
        /* <DEDUP_REMOVED lines=12> */
.L_x_529:
[----:B------:R-:W-:Y:S05]  /*146a0*/  BSYNC B1 ;  /* 0x0000000000017941 */ /* 0x000fea0003800000 */
.L_x_528:
        /* <DEDUP_REMOVED lines=9> */
.L_x_531:
[----:B------:R-:W-:Y:S05]  /*14740*/  BSYNC B1 ;  /* 0x0000000000017941 */ /* 0x000fea0003800000 */
.L_x_530:
        /* <DEDUP_REMOVED lines=9> */
.L_x_533:
[----:B------:R-:W-:Y:S05]  /*147e0*/  BSYNC B1 ;  /* 0x0000000000017941 */ /* 0x000fea0003800000 */
.L_x_532:
[----:B-----5:R-:W-:Y:S01]  /*147f0*/  IMAD.U32 R5, R3, 0x10000, RZ ;  /* 0x0001000003057824 */ /* 0x020fe200078e00ff */
[----:B------:R-:W-:Y:S01]  /*14800*/  ISETP.GT.AND P1, PT, R0, 0xf9, P1 ;  /* 0x000000f90000780c */ /* 0x000fe20000f24270 */
[----:B0-----:R-:W-:Y:S01]  /*14810*/  @P2 IMAD.MOV.U32 R4, RZ, RZ, R158 ;  /* 0x000000ffff042224 */ /* 0x001fe200078e009e */
[----:B------:R-:W-:Y:S01]  /*14820*/  BSSY B1, `(.L_x_534) ;  /* 0x0000009000017945 */ /* 0x000fe20003800000 */
[----:B------:R-:W-:-:S04]  /*14830*/  FMUL R5, R5, R16 ;  /* 0x0000001005057220 */ /* 0x000fc80000400000 */
[----:B------:R-:W-:-:S05]  /*14840*/  FFMA R5, R150, R2, R5 ;  /* 0x0000000296057223 */ /* 0x000fca0000000005 */
[----:B------:R-:W-:-:S04]  /*14850*/  F2FP.BF16.F32.PACK_AB R5, RZ, R5 ;  /* 0x00000005ff05723e */ /* 0x000fc800000010ff */
[----:B-1--4-:R-:W-:Y:S01]  /*14860*/  PRMT R6, R5, 0x7610, R6 ;  /* 0x0000761005067816 */ /* 0x012fe20000000006 */
[----:B------:R-:W-:-:S05]  /*14870*/  @P2 IMAD.MOV.U32 R5, RZ, RZ, R159 ;  /* 0x000000ffff052224 */ /* 0x000fca00078e009f */
[----:B------:R0:W-:Y:S01]  /*14880*/  @P2 STG.E.U16 desc[UR36][R4.64+0x1f0], R6 ;  /* 0x0001f00604002986 */ /* 0x0001e2000c101524 */
[----:B------:R-:W-:Y:S05]  /*14890*/  @!P1 BRA `(.L_x_535) ;  /* 0x0000000000049947 */ /* 0x000fea0003800000 */
[----:B------:R1:W5:Y:S02]  /*148a0*/  LDG.E.LTC128B.U16 R3, desc[UR36][R12.64+0x1f2] ;  /* 0x0001f2240c037981 */ /* 0x000364000c1e1520 */
.L_x_535:
[----:B------:R-:W-:Y:S05]  /*148b0*/  BSYNC B1 ;  /* 0x0000000000017941 */ /* 0x000fea0003800000 */
.L_x_534:
[----:B------:R-:W-:Y:S05]  /*148c0*/  @!P1 BRA `(.L_x_536) ;  /* 0x0000004c00b09947 */ /* 0x000fea0003800000 */
[----:B-----5:R-:W-:-:S05]  /*148d0*/  SHF.L.U32 R3, R3, 0x10, RZ ;  /* 0x0000001003037819 */ /* 0x020fca00000006ff */
[----:B------:R-:W-:-:S04]  /*148e0*/  FMUL R0, R3, R16 ;  /* 0x0000001003007220 */ /* 0x000fc80000400000 */
[----:B------:R-:W-:-:S05]  /*148f0*/  FFMA R0, R151, R2, R0 ;  /* 0x0000000297007223 */ /* 0x000fca0000000000 */
[----:B------:R-:W-:-:S05]  /*14900*/  F2FP.BF16.F32.PACK_AB R0, RZ, R0 ;  /* 0x00000000ff00723e */ /* 0x000fca00000010ff */
[----:B------:R4:W-:Y:S01]  /*14910*/  STG.E.U16 desc[UR36][R158.64+0x1f2], R0 ;  /* 0x0001f2009e007986 */ /* 0x0009e2000c101524 */
[----:B------:R-:W-:Y:S05]  /*14920*/  BRA `(.L_x_536) ;  /* 0x0000004c00987947 */ /* 0x000fea0003800000 */
.L_x_29:
[----:B------:R-:W2:Y:S01]  /*14930*/  LDL.LU R3, [R1] ;  /* 0x0000000001037983 */ /* 0x000ea20000300800 */
[----:B------:R-:W-:-:S03]  /*14940*/  ULDC.64 UR4, c[0x0][0x5c0] ;  /* 0x0001700000047ab9 */ /* 0x000fc60000000a00 */
[----:B------:R-:W3:Y:S04]  /*14950*/  LDL.LU R9, [R1+0x60] ;  /* 0x0000600001097983 */ /* 0x000ee80000300800 */
[----:B------:R-:W4:Y:S04]  /*14960*/  LDL.LU R11, [R1+0x8c] ;  /* 0x00008c00010b7983 */ /* 0x000f280000300800 */
[----:B------:R-:W5:Y:S04]  /*14970*/  LDL.LU R235, [R1+0x9c] ;  /* 0x00009c0001eb7983 */ /* 0x000f680000300800 */
        /* <DEDUP_REMOVED lines=75> */
[----:B------:R-:W5:Y:S01]  /*14e30*/  LDL.LU R158, [R1+0x1cc] ;  /* 0x0001cc00019e7983 */ /* 0x000f620000300800 */
[----:B--2---:R-:W-:-:S03]  /*14e40*/  FMUL R3, R3, R2 ;  /* 0x0000000203037220 */ /* 0x004fc60000400000 */
[----:B------:R-:W2:Y:S01]  /*14e50*/  LDL.LU R157, [R1+0x1d0] ;  /* 0x0001d000019d7983 */ /* 0x000ea20000300800 */
[----:B------:R-:W-:-:S03]  /*14e60*/  LEA R4, P0, R6, UR4, 0x1 ;  /* 0x0000000406047c11 */ /* 0x000fc6000f8008ff */
[----:B------:R-:W2:Y:S04]  /*14e70*/  LDL.LU R156, [R1+0x1d4] ;  /* 0x0001d400019c7983 */ /* 0x000ea80000300800 */
[----:B------:R-:W2:Y:S04]  /*14e80*/  LDL.LU R155, [R1+0x1d8] ;  /* 0x0001d800019b7983 */ /* 0x000ea80000300800 */
[----:B------:R-:W2:Y:S04]  /*14e90*/  LDL.LU R154, [R1+0x1dc] ;  /* 0x0001dc00019a7983 */ /* 0x000ea80000300800 */
[----:B------:R-:W2:Y:S01]  /*14ea0*/  LDL.LU R153, [R1+0x1e0] ;  /* 0x0001e00001997983 */ /* 0x000ea20000300800 */
[----:B------:R-:W-:-:S03]  /*14eb0*/  LEA.HI.X R5, R6, UR5, R10, 0x1, P0 ;  /* 0x0000000506057c11 */ /* 0x000fc600080f0c0a */
[----:B------:R-:W2:Y:S01]  /*14ec0*/  LDL.LU R152, [R1+0x1e4] ;  /* 0x0001e40001987983 */ /* 0x000ea20000300800 */
[----:B------:R-:W-:-:S03]  /*14ed0*/  F2FP.BF16.F32.PACK_AB R3, RZ, R3 ;  /* 0x00000003ff03723e */ /* 0x000fc600000010ff */
[----:B------:R-:W2:Y:S04]  /*14ee0*/  LDL.LU R23, [R1+0x1e8] ;  /* 0x0001e80001177983 */ /* 0x000ea80000300800 */
[----:B------:R-:W2:Y:S04]  /*14ef0*/  LDL.LU R22, [R1+0x1ec] ;  /* 0x0001ec0001167983 */ /* 0x000ea80000300800 */
[----:B------:R-:W2:Y:S04]  /*14f00*/  LDL.LU R21, [R1+0x1f0] ;  /* 0x0001f00001157983 */ /* 0x000ea80000300800 */
[----:B------:R-:W2:Y:S04]  /*14f10*/  LDL.LU R20, [R1+0x1f4] ;  /* 0x0001f40001147983 */ /* 0x000ea80000300800 */
[----:B------:R-:W2:Y:S04]  /*14f20*/  LDL.LU R19, [R1+0x1f8] ;  /* 0x0001f80001137983 */ /* 0x000ea80000300800 */
[----:B------:R-:W2:Y:S04]  /*14f30*/  LDL.LU R18, [R1+0x1fc] ;  /* 0x0001fc0001127983 */ /* 0x000ea80000300800 */
[----:B------:R-:W3:Y:S04]  /*14f40*/  LDL.LU R7, [R1+0x8] ;  /* 0x0000080001077983 */ /* 0x000ee80000300800 */
[----:B------:R-:W4:Y:S04]  /*14f50*/  LDL.LU R6, [R1+0xc] ;  /* 0x00000c0001067983 */ /* 0x000f280000300800 */
[----:B------:R0:W-:Y:S04]  /*14f60*/  @P1 STG.E.U16 desc[UR36][R4.64], R3 ;  /* 0x0000000304001986 */ /* 0x0001e8000c101524 */
[----:B0-----:R-:W5:Y:S01]  /*14f70*/  LDL.LU R3, [R1+0x4] ;  /* 0x0000040001037983 */ /* 0x001f620000300800 */
[----:B------:R-:W-:Y:S01]  /*14f80*/  ISETP.GT.AND P0, PT, R0, 0x1, P3 ;  /* 0x000000010000780c */ /* 0x000fe20001f04270 */
[----:B------:R-:W-:Y:S01]  /*14f90*/  USHF.L.U32 UR5, UR8, 0x4, URZ ;  /* 0x0000000408057899 */ /* 0x000fe2000800063f */
[----:B------:R-:W-:Y:S01]  /*14fa0*/  ISETP.GT.AND P2, PT, R17, 0x8, PT ;  /* 0x000000081100780c */ /* 0x000fe20003f44270 */
[----:B------:R-:W-:Y:S01]  /*14fb0*/  USHF.L.U64.HI UR4, UR8, 0x4, UR9 ;  /* 0x0000000408047899 */ /* 0x000fe20008010209 */
[----:B---3--:R-:W-:-:S05]  /*14fc0*/  FMUL R7, R7, R2 ;  /* 0x0000000207077220 */ /* 0x008fca0000400000 */
[----:B------:R-:W-:-:S04]  /*14fd0*/  F2FP.BF16.F32.PACK_AB R7, RZ, R7 ;  /* 0x00000007ff07723e */ /* 0x000fc800000010ff */
[----:B------:R-:W-:Y:S01]  /*14fe0*/  PRMT R8, R7, 0x7610, R8 ;  /* 0x0000761007087816 */ /* 0x000fe20000000008 */
[----:B-----5:R-:W-:-:S05]  /*14ff0*/  FMUL R3, R3, R2 ;  /* 0x0000000203037220 */ /* 0x020fca0000400000 */
[----:B------:R-:W-:-:S05]  /*15000*/  F2FP.BF16.F32.PACK_AB R3, RZ, R3 ;  /* 0x00000003ff03723e */ /* 0x000fca00000010ff */
[----:B------:R4:W-:Y:S01]  /*15010*/  @P0 STG.E.U16 desc[UR36][R4.64+0x2], R3 ;  /* 0x0000020304000986 */ /* 0x0009e2000c101524 */
[----:B------:R-:W-:Y:S01]  /*15020*/  ISETP.GT.AND P0, PT, R0, RZ, P2 ;  /* 0x000000ff0000720c */ /* 0x000fe20001704270 */
[----:B----4-:R-:W-:Y:S01]  /*15030*/  FMUL R3, R6, R2 ;  /* 0x0000000206037220 */ /* 0x010fe20000400000 */
[----:B------:R-:W-:-:S04]  /*15040*/  IADD3 R6, P1, R4, UR5, RZ ;  /* 0x0000000504067c10 */ /* 0x000fc8000ff3e0ff */
[----:B------:R-:W-:Y:S02]  /*15050*/  IADD3.X R7, R5, UR4, RZ, P1, !PT ;  /* 0x0000000405077c10 */ /* 0x000fe40008ffe4ff */
[----:B------:R-:W-:-:S05]  /*15060*/  F2FP.BF16.F32.PACK_AB R3, RZ, R3 ;  /* 0x00000003ff03723e */ /* 0x000fca00000010ff */
[----:B------:R0:W-:Y:S01]  /*15070*/  @P0 STG.E.U16 desc[UR36][R6.64], R8 ;  /* 0x0000000806000986 */ /* 0x0001e2000c101524 */
[----:B------:R-:W-:-:S03]  /*15080*/  ISETP.GT.AND P0, PT, R0, 0x1, P2 ;  /* 0x000000010000780c */ /* 0x000fc60001704270 */
[----:B0-----:R-:W3:Y:S10]  /*15090*/  LDL.LU R8, [R1+0x50] ;  /* 0x0000500001087983 */ /* 0x001ef40000300800 */
[----:B------:R0:W-:Y:S04]  /*150a0*/  @P0 STG.E.U16 desc[UR36][R6.64+0x2], R3 ;  /* 0x0000020306000986 */ /* 0x0001e8000c101524 */
[----:B0-----:R-:W4:Y:S01]  /*150b0*/  LDL.LU R3, [R1+0x10] ;  /* 0x0000100001037983 */ /* 0x001f220000300800 */
[----:B------:R-:W-:Y:S01]  /*150c0*/  ISETP.GT.AND P0, PT, R0, 0x8, P3 ;  /* 0x000000080000780c */ /* 0x000fe20001f04270 */
[----:B----4-:R-:W-:-:S05]  /*150d0*/  FMUL R3, R3, R2 ;  /* 0x0000000203037220 */ /* 0x010fca0000400000 */
[----:B------:R-:W-:-:S07]  /*150e0*/  F2FP.BF16.F32.PACK_AB R3, RZ, R3 ;  /* 0x00000003ff03723e */ /* 0x000fce00000010ff */
        /* <DEDUP_REMOVED lines=73> */
[----:B---3--:R-:W-:-:S05]  /*15580*/  FMUL R8, R8, R2 ;  /* 0x0000000208087220 */ /* 0x008fca0000400000 */
[----:B------:R-:W-:Y:S01]  /*15590*/  F2FP.BF16.F32.PACK_AB R8, RZ, R8 ;  /* 0x00000008ff08723e */ /* 0x000fe200000010ff */
[----:B----4-:R-:W-:-:S05]  /*155a0*/  FMUL R3, R3, R2 ;  /* 0x0000000203037220 */ /* 0x010fca0000400000 */
[----:B------:R-:W-:-:S05]  /*155b0*/  F2FP.BF16.F32.PACK_AB R3, RZ, R3 ;  /* 0x00000003ff03723e */ /* 0x000fca00000010ff */
[----:B------:R0:W-:Y:S01]  /*155c0*/  @P0 STG.E.U16 desc[UR36][R6.64+0x42], R3 ;  /* 0x0000420306000986 */ /* 0x0001e2000c101524 */
[----:B------:R-:W-:-:S03]  /*155d0*/  ISETP.GT.AND P0, PT, R0, 0x28, P3 ;  /* 0x000000280000780c */ /* 0x000fc60001f04270 */
[----:B0-----:R-:W3:Y:S01]  /*155e0*/  LDL.LU R3, [R1+0x54] ;  /* 0x0000540001037983 */ /* 0x001ee20000300800 */
[----:B------:R-:W-:-:S09]  /*155f0*/  ISETP.GT.AND P1, PT, R0, 0x29, P3 ;  /* 0x000000290000780c */ /* 0x000fd20001f24270 */
[----:B------:R0:W-:Y:S04]  /*15600*/  @P0 STG.E.U16 desc[UR36][R4.64+0x50], R8 ;  /* 0x0000500804000986 */ /* 0x0001e8000c101524 */
[----:B0-----:R-:W4:Y:S01]  /*15610*/  LDL.LU R8, [R1+0x58] ;  /* 0x0000580001087983 */ /* 0x001f220000300800 */
[----:B---3--:R-:W-:-:S05]  /*15620*/  FMUL R3, R3, R2 ;  /* 0x0000000203037220 */ /* 0x008fca0000400000 */
[----:B------:R-:W-:-:S05]  /*15630*/  F2FP.BF16.F32.PACK_AB R3, RZ, R3 ;  /* 0x00000003ff03723e */ /* 0x000fca00000010ff */
[----:B------:R0:W-:Y:S01]  /*15640*/  @P1 STG.E.U16 desc[UR36][R4.64+0x52], R3 ;  /* 0x0000520304001986 */ /* 0x0001e2000c101524 */
[----:B----4-:R-:W-:-:S05]  /*15650*/  FMUL R8, R8, R2 ;  /* 0x0000000208087220 */ /* 0x010fca0000400000 */
[----:B------:R-:W-:Y:S01]  /*15660*/  F2FP.BF16.F32.PACK_AB R8, RZ, R8 ;  /* 0x00000008ff08723e */ /* 0x000fe200000010ff */
[----:B0-----:R-:W3:Y:S03]  /*15670*/  LDL.LU R3, [R1+0x5c] ;  /* 0x00005c0001037983 */ /* 0x001ee60000300800 */
[----:B------:R-:W-:Y:S02]  /*15680*/  PRMT R10, R8, 0x7610, R10 ;  /* 0x00007610080a7816 */ /* 0x000fe4000000000a */
[----:B------:R-:W4:Y:S01]  /*15690*/  LDL.LU R8, [R1+0x64] ;  /* 0x0000640001087983 */ /* 0x000f220000300800 */
[C---:B------:R-:W-:Y:S02]  /*156a0*/  ISETP.GT.AND P1, PT, R0.reuse, 0x28, P2 ;  /* 0x000000280000780c */ /* 0x040fe40001724270 */
[C---:B------:R-:W-:Y:S02]  /*156b0*/  ISETP.GT.AND P4, PT, R0.reuse, 0x29, P2 ;  /* 0x000000290000780c */ /* 0x040fe40001784270 */
[C---:B------:R-:W-:Y:S01]  /*156c0*/  ISETP.GT.AND P5, PT, R0.reuse, 0x30, P3 ;  /* 0x000000300000780c */ /* 0x040fe20001fa4270 */
[----:B------:R-:W-:Y:S01]  /*156d0*/  FMUL R9, R9, R2 ;  /* 0x0000000209097220 */ /* 0x000fe20000400000 */
[----:B------:R-:W-:-:S04]  /*156e0*/  ISETP.GT.AND P0, PT, R0, 0x31, P3 ;  /* 0x000000310000780c */ /* 0x000fc80001f04270 */
[----:B------:R-:W-:-:S03]  /*156f0*/  F2FP.BF16.F32.PACK_AB R9, RZ, R9 ;  /* 0x00000009ff09723e */ /* 0x000fc600000010ff */
[----:B------:R0:W-:Y:S04]  /*15700*/  @P1 STG.E.U16 desc[UR36][R6.64+0x50], R10 ;  /* 0x0000500a06001986 */ /* 0x0001e8000c101524 */
[----:B0-----:R-:W5:Y:S01]  /*15710*/  LDL.LU R10, [R1+0x74] ;  /* 0x00007400010a7983 */ /* 0x001f620000300800 */
[----:B---3--:R-:W-:-:S05]  /*15720*/  FMUL R3, R3, R2 ;  /* 0x0000000203037220 */ /* 0x008fca0000400000 */
[----:B------:R-:W-:Y:S01]  /*15730*/  F2FP.BF16.F32.PACK_AB R3, RZ, R3 ;  /* 0x00000003ff03723e */ /* 0x000fe200000010ff */
[----:B----4-:R-:W-:-:S04]  /*15740*/  FMUL R8, R8, R2 ;  /* 0x0000000208087220 */ /* 0x010fc80000400000 */
[----:B------:R0:W-:Y:S04]  /*15750*/  @P4 STG.E.U16 desc[UR36][R6.64+0x52], R3 ;  /* 0x0000520306004986 */ /* 0x0001e8000c101524 */
[----:B------:R1:W-:Y:S01]  /*15760*/  @P5 STG.E.U16 desc[UR36][R4.64+0x60], R9 ;  /* 0x0000600904005986 */ /* 0x0003e2000c101524 */
[----:B0-----:R-:W-:-:S03]  /*15770*/  F2FP.BF16.F32.PACK_AB R3, RZ, R8 ;  /* 0x00000008ff03723e */ /* 0x001fc600000010ff */
[----:B------:R-:W3:Y:S01]  /*15780*/  LDL.LU R8, [R1+0x68] ;  /* 0x0000680001087983 */ /* 0x000ee20000300800 */
[----:B-1----:R-:W-:-:S03]  /*15790*/  PRMT R9, R3, 0x7610, R9 ;  /* 0x0000761003097816 */ /* 0x002fc60000000009 */
[----:B------:R-:W4:Y:S04]  /*157a0*/  LDL.LU R3, [R1+0x6c] ;  /* 0x00006c0001037983 */ /* 0x000f280000300800 */
[----:B------:R0:W-:Y:S04]  /*157b0*/  @P0 STG.E.U16 desc[UR36][R4.64+0x62], R9 ;  /* 0x0000620904000986 */ /* 0x0001e8000c101524 */
[----:B0-----:R-:W2:Y:S01]  /*157c0*/  LDL.LU R9, [R1+0x70] ;  /* 0x0000700001097983 */ /* 0x001ea20000300800 */
[----:B------:R-:W-:Y:S01]  /*157d0*/  ISETP.GT.AND P1, PT, R0, 0x30, P2 ;  /* 0x000000300000780c */ /* 0x000fe20001724270 */
[----:B---3--:R-:W-:-:S05]  /*157e0*/  FMUL R8, R8, R2 ;  /* 0x0000000208087220 */ /* 0x008fca0000400000 */
[----:B------:R-:W-:-:S07]  /*157f0*/  F2FP.BF16.F32.PACK_AB R8, RZ, R8 ;  /* 0x00000008ff08723e */ /* 0x000fce00000010ff */
[----:B------:R0:W-:Y:S01]  /*15800*/  @P1 STG.E.U16 desc[UR36][R6.64+0x60], R8 ;  /* 0x0000600806001986 */ /* 0x0001e2000c101524 */
[----:B--2---:R-:W-:-:S05]  /*15810*/  FMUL R9, R9, R2 ;  /* 0x0000000209097220 */ /* 0x004fca0000400000 */
[----:B0-----:R-:W-:-:S04]  /*15820*/  F2FP.BF16.F32.PACK_AB R8, RZ, R9 ;  /* 0x00000009ff08723e */ /* 0x001fc800000010ff */
[----:B------:R-:W-:Y:S02]  /*15830*/  PRMT R9, R8, 0x7610, R9 ;  /* 0x0000761008097816 */ /* 0x000fe40000000009 */
[----:B------:R-:W2:Y:S01]  /*15840*/  LDL.LU R8, [R1+0x78] ;  /* 0x0000780001087983 */ /* 0x000ea20000300800 */
[----:B------:R-:W-:Y:S01]  /*15850*/  ISETP.GT.AND P4, PT, R0, 0x31, P2 ;  /* 0x000000310000780c */ /* 0x000fe20001784270 */
[-C--:B----4-:R-:W-:Y:S01]  /*15860*/  FMUL R3, R3, R2.reuse ;  /* 0x0000000203037220 */ /* 0x090fe20000400000 */
[----:B-----5:R-:W-:Y:S01]  /*15870*/  FMUL R10, R10, R2 ;  /* 0x000000020a0a7220 */ /* 0x020fe20000400000 */
[----:B------:R-:W-:-:S03]  /*15880*/  ISETP.GT.AND P5, PT, R0, 0x38, P3 ;  /* 0x000000380000780c */ /* 0x000fc60001fa4270 */
[----:B------:R-:W-:Y:S02]  /*15890*/  F2FP.BF16.F32.PACK_AB R3, RZ, R3 ;  /* 0x00000003ff03723e */ /* 0x000fe400000010ff */
[----:B------:R-:W-:-:S05]  /*158a0*/  ISETP.GT.AND P6, PT, R0, 0x39, P3 ;  /* 0x000000390000780c */ /* 0x000fca0001fc4270 */
[----:B------:R0:W-:Y:S04]  /*158b0*/  @P4 STG.E.U16 desc[UR36][R6.64+0x62], R3 ;  /* 0x0000620306004986 */ /* 0x0001e8000c101524 */
[----:B------:R1:W-:Y:S01]  /*158c0*/  @P5 STG.E.U16 desc[UR36][R4.64+0x70], R9 ;  /* 0x0000700904005986 */ /* 0x0003e2000c101524 */
[----:B0-----:R-:W-:-:S04]  /*158d0*/  F2FP.BF16.F32.PACK_AB R3, RZ, R10 ;  /* 0x0000000aff03723e */ /* 0x001fc800000010ff */
[----:B------:R-:W-:Y:S01]  /*158e0*/  PRMT R10, R3, 0x7610, R10 ;  /* 0x00007610030a7816 */ /* 0x000fe2000000000a */
[----:B-1----:R-:W3:Y:S04]  /*158f0*/  LDL.LU R9, [R1+0x7c] ;  /* 0x00007c0001097983 */ /* 0x002ee80000300800 */
[----:B------:R0:W-:Y:S01]  /*15900*/  @P6 STG.E.U16 desc[UR36][R4.64+0x72], R10 ;  /* 0x0000720a04006986 */ /* 0x0001e2000c101524 */
[----:B--2---:R-:W-:-:S05]  /*15910*/  FMUL R8, R8, R2 ;  /* 0x0000000208087220 */ /* 0x004fca0000400000 */
[----:B------:R-:W-:Y:S02]  /*15920*/  F2FP.BF16.F32.PACK_AB R3, RZ, R8 ;  /* 0x00000008ff03723e */ /* 0x000fe400000010ff */
[----:B------:R-:W2:Y:S02]  /*15930*/  LDL.LU R8, [R1+0x80] ;  /* 0x0000800001087983 */ /* 0x000ea40000300800 */
[----:B0-----:R-:W-:Y:S02]  /*15940*/  PRMT R10, R3, 0x7610, R10 ;  /* 0x00007610030a7816 */ /* 0x001fe4000000000a */
[----:B------:R-:W4:Y:S01]  /*15950*/  LDL.LU R3, [R1+0x84] ;  /* 0x0000840001037983 */ /* 0x000f220000300800 */
[----:B------:R-:W-:-:S13]  /*15960*/  ISETP.GT.AND P0, PT, R0, 0x38, P2 ;  /* 0x000000380000780c */ /* 0x000fda0001704270 */
[----:B------:R0:W-:Y:S01]  /*15970*/  @P0 STG.E.U16 desc[UR36][R6.64+0x70], R10 ;  /* 0x0000700a06000986 */ /* 0x0001e2000c101524 */
[-C--:B--2---:R-:W-:Y:S01]  /*15980*/  FMUL R8, R8, R2.reuse ;  /* 0x0000000208087220 */ /* 0x084fe20000400000 */
[----:B----4-:R-:W-:-:S04]  /*15990*/  FMUL R3, R3, R2 ;  /* 0x0000000203037220 */ /* 0x010fc80000400000 */
[----:B0-----:R-:W-:Y:S02]  /*159a0*/  F2FP.BF16.F32.PACK_AB R10, RZ, R8 ;  /* 0x00000008ff0a723e */ /* 0x001fe400000010ff */
[----:B------:R-:W-:Y:S02]  /*159b0*/  F2FP.BF16.F32.PACK_AB R8, RZ, R3 ;  /* 0x00000003ff08723e */ /* 0x000fe400000010ff */
[----:B------:R-:W2:Y:S01]  /*159c0*/  LDL.LU R3, [R1+0x88] ;  /* 0x0000880001037983 */ /* 0x000ea20000300800 */
[----:B------:R-:W-:Y:S01]  /*159d0*/  ISETP.GT.AND P1, PT, R0, 0x39, P2 ;  /* 0x000000390000780c */ /* 0x000fe20001724270 */
[----:B---3--:R-:W-:-:S05]  /*159e0*/  FMUL R9, R9, R2 ;  /* 0x0000000209097220 */ /* 0x008fca0000400000 */
[----:B------:R-:W-:-:S07]  /*159f0*/  F2FP.BF16.F32.PACK_AB R9, RZ, R9 ;  /* 0x00000009ff09723e */ /* 0x000fce00000010ff */
[----:B------:R0:W-:Y:S04]  /*15a00*/  @P1 STG.E.U16 desc[UR36][R6.64+0x72], R9 ;  /* 0x0000720906001986 */ /* 0x0001e8000c101524 */
[----:B0-----:R-:W3:Y:S01]  /*15a10*/  LDL.LU R9, [R1+0x94] ;  /* 0x0000940001097983 */ /* 0x001ee20000300800 */
[----:B--2---:R-:W-:-:S05]  /*15a20*/  FMUL R3, R3, R2 ;  /* 0x0000000203037220 */ /* 0x004fca0000400000 */
[----:B------:R-:W-:-:S04]  /*15a30*/  F2FP.BF16.F32.PACK_AB R3, RZ, R3 ;  /* 0x00000003ff03723e */ /* 0x000fc800000010ff */
[----:B------:R-:W-:Y:S02]  /*15a40*/  PRMT R12, R3, 0x7610, R12 ;  /* 0x00007610030c7816 */ /* 0x000fe4000000000c */
[----:B------:R-:W2:Y:S01]  /*15a50*/  LDL.LU R3, [R1+0x90] ;  /* 0x0000900001037983 */ /* 0x000ea20000300800 */
[----:B------:R-:W-:-:S13]  /*15a60*/  ISETP.GT.AND P4, PT, R0, 0x40, P3 ;  /* 0x000000400000780c */ /* 0x000fda0001f84270 */
[----:B------:R0:W-:Y:S01]  /*15a70*/  @P4 STG.E.U16 desc[UR36][R4.64+0x80], R10 ;  /* 0x0000800a04004986 */ /* 0x0001e2000c101524 */
[----:B--2---:R-:W-:-:S05]  /*15a80*/  FMUL R3, R3, R2 ;  /* 0x0000000203037220 */ /* 0x004fca0000400000 */
[----:B0-----:R-:W-:Y:S02]  /*15a90*/  F2FP.BF16.F32.PACK_AB R10, RZ, R3 ;  /* 0x00000003ff0a723e */ /* 0x001fe400000010ff */
[----:B------:R-:W2:Y:S01]  /*15aa0*/  LDL.LU R3, [R1+0x98] ;  /* 0x0000980001037983 */ /* 0x000ea20000300800 */
[C---:B------:R-:W-:Y:S02]  /*15ab0*/  ISETP.GT.AND P5, PT, R0.reuse, 0x41, P3 ;  /* 0x000000410000780c */ /* 0x040fe40001fa4270 */
[C---:B------:R-:W-:Y:S01]  /*15ac0*/  ISETP.GT.AND P0, PT, R0.reuse, 0x40, P2 ;  /* 0x000000400000780c */ /* 0x040fe20001704270 */
[-C--:B---3--:R-:W-:Y:S01]  /*15ad0*/  FMUL R9, R9, R2.reuse ;  /* 0x0000000209097220 */ /* 0x088fe20000400000 */
[C---:B------:R-:W-:Y:S01]  /*15ae0*/  ISETP.GT.AND P1, PT, R0.reuse, 0x41, P2 ;  /* 0x000000410000780c */ /* 0x040fe20001724270 */
[----:B------:R-:W-:Y:S01]  /*15af0*/  FMUL R11, R11, R2 ;  /* 0x000000020b0b7220 */ /* 0x000fe20000400000 */
[----:B------:R-:W-:Y:S02]  /*15b00*/  ISETP.GT.AND P4, PT, R0, 0x48, P3 ;  /* 0x000000480000780c */ /* 0x000fe40001f84270 */
[----:B------:R-:W-:-:S05]  /*15b10*/  F2FP.BF16.F32.PACK_AB R9, RZ, R9 ;  /* 0x00000009ff09723e */ /* 0x000fca00000010ff */
[----:B------:R0:W-:Y:S01]  /*15b20*/  @P5 STG.E.U16 desc[UR36][R4.64+0x82], R8 ;  /* 0x0000820804005986 */ /* 0x0001e2000c101524 */
[----:B------:R-:W-:-:S03]  /*15b30*/  ISETP.GT.AND P5, PT, R0, 0x49, P3 ;  /* 0x000000490000780c */ /* 0x000fc60001fa4270 */
[----:B------:R1:W-:Y:S01]  /*15b40*/  @P0 STG.E.U16 desc[UR36][R6.64+0x80], R12 ;  /* 0x0000800c06000986 */ /* 0x0003e2000c101524 */
[----:B------:R-:W-:Y:S02]  /*15b50*/  ISETP.GT.AND P0, PT, R0, 0x48, P2 ;  /* 0x000000480000780c */ /* 0x000fe40001704270 */
[----:B------:R-:W-:Y:S02]  /*15b60*/  F2FP.BF16.F32.PACK_AB R11, RZ, R11 ;  /* 0x0000000bff0b723e */ /* 0x000fe400000010ff */
[----:B0-----:R-:W-:-:S03]  /*15b70*/  PRMT R8, R10, 0x7610, R8 ;  /* 0x000076100a087816 */ /* 0x001fc60000000008 */
[----:B------:R-:W-:Y:S01]  /*15b80*/  @P1 STG.E.U16 desc[UR36][R6.64+0x82], R11 ;  /* 0x0000820b06001986 */ /* 0x000fe2000c101524 */
[----:B-1----:R-:W-:Y:S02]  /*15b90*/  PRMT R12, R9, 0x7610, R12 ;  /* 0x00007610090c7816 */ /* 0x002fe4000000000c */
[C---:B------:R-:W-:Y:S01]  /*15ba0*/  ISETP.GT.AND P1, PT, R0.reuse, 0x49, P2 ;  /* 0x000000490000780c */ /* 0x040fe20001724270 */
[----:B------:R0:W-:Y:S01]  /*15bb0*/  @P4 STG.E.U16 desc[UR36][R4.64+0x90], R8 ;  /* 0x0000900804004986 */ /* 0x0001e2000c101524 */
[----:B------:R-:W-:-:S03]  /*15bc0*/  ISETP.GT.AND P4, PT, R0, 0x50, P3 ;  /* 0x000000500000780c */ /* 0x000fc60001f84270 */
[----:B------:R1:W-:Y:S01]  /*15bd0*/  @P5 STG.E.U16 desc[UR36][R4.64+0x92], R12 ;  /* 0x0000920c04005986 */ /* 0x0003e2000c101524 */
[----:B0-----:R-:W-:Y:S01]  /*15be0*/  FMUL R8, R233, R2 ;  /* 0x00000002e9087220 */ /* 0x001fe20000400000 */
[----:B------:R-:W-:-:S04]  /*15bf0*/  ISETP.GT.AND P5, PT, R0, 0x51, P3 ;  /* 0x000000510000780c */ /* 0x000fc80001fa4270 */
[----:B------:R-:W-:-:S04]  /*15c00*/  F2FP.BF16.F32.PACK_AB R8, RZ, R8 ;  /* 0x00000008ff08723e */ /* 0x000fc800000010ff */
[----:B-1----:R-:W-:Y:S02]  /*15c10*/  PRMT R12, R8, 0x7610, R12 ;  /* 0x00007610080c7816 */ /* 0x002fe4000000000c */
[----:B------:R-:W-:Y:S01]  /*15c20*/  ISETP.GT.AND P6, PT, R0, 0x71, P3 ;  /* 0x000000710000780c */ /* 0x000fe20001fc4270 */
[----:B--2---:R-:W-:-:S05]  /*15c30*/  FMUL R3, R3, R2 ;  /* 0x0000000203037220 */ /* 0x004fca0000400000 */
[----:B------:R-:W-:Y:S01]  /*15c40*/  F2FP.BF16.F32.PACK_AB R10, RZ, R3 ;  /* 0x00000003ff0a723e */ /* 0x000fe200000010ff */
[----:B------:R-:W-:-:S05]  /*15c50*/  FMUL R3, R235, R2 ;  /* 0x00000002eb037220 */ /* 0x000fca0000400000 */
[----:B------:R-:W-:Y:S01]  /*15c60*/  F2FP.BF16.F32.PACK_AB R9, RZ, R3 ;  /* 0x00000003ff09723e */ /* 0x000fe200000010ff */
[-C--:B------:R-:W-:Y:S01]  /*15c70*/  FMUL R3, R234, R2.reuse ;  /* 0x00000002ea037220 */ /* 0x080fe20000400000 */
[----:B------:R0:W-:Y:S04]  /*15c80*/  @P0 STG.E.U16 desc[UR36][R6.64+0x90], R10 ;  /* 0x0000900a06000986 */ /* 0x0001e8000c101524 */
[----:B------:R-:W-:Y:S02]  /*15c90*/  F2FP.BF16.F32.PACK_AB R3, RZ, R3 ;  /* 0x00000003ff03723e */ /* 0x000fe400000010ff */
[----:B------:R-:W-:Y:S01]  /*15ca0*/  PRMT R11, R9, 0x7610, R11 ;  /* 0x00007610090b7816 */ /* 0x000fe2000000000b */
[-C--:B------:R-:W-:Y:S01]  /*15cb0*/  FMUL R9, R232, R2.reuse ;  /* 0x00000002e8097220 */ /* 0x080fe20000400000 */
[----:B0-----:R-:W-:Y:S01]  /*15cc0*/  PRMT R10, R3, 0x7610, R10 ;  /* 0x00007610030a7816 */ /* 0x001fe2000000000a */
[----:B------:R-:W-:-:S02]  /*15cd0*/  FMUL R3, R231, R2 ;  /* 0x00000002e7037220 */ /* 0x000fc40000400000 */
[----:B------:R0:W-:Y:S01]  /*15ce0*/  @P1 STG.E.U16 desc[UR36][R6.64+0x92], R11 ;  /* 0x0000920b06001986 */ /* 0x0001e2000c101524 */
[----:B------:R-:W-:Y:S02]  /*15cf0*/  ISETP.GT.AND P1, PT, R0, 0x50, P2 ;  /* 0x000000500000780c */ /* 0x000fe40001724270 */
[----:B------:R-:W-:Y:S02]  /*15d00*/  F2FP.BF16.F32.PACK_AB R9, RZ, R9 ;  /* 0x00000009ff09723e */ /* 0x000fe400000010ff */
[----:B------:R-:W-:Y:S01]  /*15d10*/  F2FP.BF16.F32.PACK_AB R8, RZ, R3 ;  /* 0x00000003ff08723e */ /* 0x000fe200000010ff */
[----:B------:R-:W-:Y:S01]  /*15d20*/  FMUL R3, R230, R2 ;  /* 0x00000002e6037220 */ /* 0x000fe20000400000 */
[C---:B------:R-:W-:Y:S01]  /*15d30*/  ISETP.GT.AND P0, PT, R0.reuse, 0x51, P2 ;  /* 0x000000510000780c */ /* 0x040fe20001704270 */
[----:B------:R1:W-:Y:S01]  /*15d40*/  @P4 STG.E.U16 desc[UR36][R4.64+0xa0], R10 ;  /* 0x0000a00a04004986 */ /* 0x0003e2000c101524 */
[----:B------:R-:W-:Y:S02]  /*15d50*/  ISETP.GT.AND P4, PT, R0, 0x58, P3 ;  /* 0x000000580000780c */ /* 0x000fe40001f84270 */
[----:B0-----:R-:W-:-:S02]  /*15d60*/  PRMT R11, R9, 0x7610, R11 ;  /* 0x00007610090b7816 */ /* 0x001fc4000000000b */
[----:B------:R-:W-:Y:S01]  /*15d70*/  F2FP.BF16.F32.PACK_AB R9, RZ, R3 ;  /* 0x00000003ff09723e */ /* 0x000fe200000010ff */
[-C--:B------:R-:W-:Y:S01]  /*15d80*/  FMUL R3, R228, R2.reuse ;  /* 0x00000002e4037220 */ /* 0x080fe20000400000 */
[----:B------:R-:W-:Y:S01]  /*15d90*/  PRMT R13, R8, 0x7610, R13 ;  /* 0x00007610080d7816 */ /* 0x000fe2000000000d */
[----:B------:R-:W-:Y:S01]  /*15da0*/  FMUL R8, R229, R2 ;  /* 0x00000002e5087220 */ /* 0x000fe20000400000 */
[----:B------:R-:W-:Y:S01]  /*15db0*/  @P5 STG.E.U16 desc[UR36][R4.64+0xa2], R12 ;  /* 0x0000a20c04005986 */ /* 0x000fe2000c101524 */
[----:B------:R-:W-:Y:S02]  /*15dc0*/  ISETP.GT.AND P5, PT, R0, 0x59, P3 ;  /* 0x000000590000780c */ /* 0x000fe40001fa4270 */
[----:B------:R-:W-:Y:S01]  /*15dd0*/  F2FP.BF16.F32.PACK_AB R3, RZ, R3 ;  /* 0x00000003ff03723e */ /* 0x000fe200000010ff */
[----:B------:R0:W-:Y:S01]  /*15de0*/  @P1 STG.E.U16 desc[UR36][R6.64+0xa0], R11 ;  /* 0x0000a00b06001986 */ /* 0x0001e2000c101524 */
[----:B-1----:R-:W-:Y:S01]  /*15df0*/  F2FP.BF16.F32.PACK_AB R10, RZ, R8 ;  /* 0x00000008ff0a723e */ /* 0x002fe200000010ff */
[----:B------:R-:W-:-:S02]  /*15e00*/  FMUL R8, R227, R2 ;  /* 0x00000002e3087220 */ /* 0x000fc40000400000 */
[----:B------:R-:W-:Y:S01]  /*15e10*/  @P0 STG.E.U16 desc[UR36][R6.64+0xa2], R13 ;  /* 0x0000a20d06000986 */ /* 0x000fe2000c101524 */
[C---:B------:R-:W-:Y:S02]  /*15e20*/  ISETP.GT.AND P0, PT, R0.reuse, 0x58, P2 ;  /* 0x000000580000780c */ /* 0x040fe40001704270 */
[C---:B------:R-:W-:Y:S01]  /*15e30*/  ISETP.GT.AND P1, PT, R0.reuse, 0x59, P2 ;  /* 0x000000590000780c */ /* 0x040fe20001724270 */
[----:B------:R1:W-:Y:S01]  /*15e40*/  @P4 STG.E.U16 desc[UR36][R4.64+0xb0], R9 ;  /* 0x0000b00904004986 */ /* 0x0003e2000c101524 */
[----:B------:R-:W-:Y:S02]  /*15e50*/  ISETP.GT.AND P4, PT, R0, 0x60, P3 ;  /* 0x000000600000780c */ /* 0x000fe40001f84270 */
[----:B0-----:R-:W-:Y:S01]  /*15e60*/  PRMT R11, R3, 0x7610, R11 ;  /* 0x00007610030b7816 */ /* 0x001fe2000000000b */
[----:B------:R-:W-:Y:S01]  /*15e70*/  FMUL R3, R226, R2 ;  /* 0x00000002e2037220 */ /* 0x000fe20000400000 */
[----:B------:R-:W-:Y:S01]  /*15e80*/  F2FP.BF16.F32.PACK_AB R8, RZ, R8 ;  /* 0x00000008ff08723e */ /* 0x000fe200000010ff */
[----:B------:R0:W-:Y:S03]  /*15e90*/  @P5 STG.E.U16 desc[UR36][R4.64+0xb2], R10 ;  /* 0x0000b20a04005986 */ /* 0x0001e6000c101524 */
[----:B-1----:R-:W-:Y:S01]  /*15ea0*/  F2FP.BF16.F32.PACK_AB R9, RZ, R3 ;  /* 0x00000003ff09723e */ /* 0x002fe200000010ff */
[-C--:B------:R-:W-:Y:S01]  /*15eb0*/  FMUL R3, R225, R2.reuse ;  /* 0x00000002e1037220 */ /* 0x080fe20000400000 */
[----:B------:R-:W-:Y:S01]  /*15ec0*/  PRMT R12, R8, 0x7610, R12 ;  /* 0x00007610080c7816 */ /* 0x000fe2000000000c */
[----:B------:R-:W-:Y:S01]  /*15ed0*/  FMUL R8, R224, R2 ;  /* 0x00000002e0087220 */ /* 0x000fe20000400000 */
[----:B------:R1:W-:Y:S01]  /*15ee0*/  @P0 STG.E.U16 desc[UR36][R6.64+0xb0], R11 ;  /* 0x0000b00b06000986 */ /* 0x0003e2000c101524 */
[----:B0-----:R-:W-:-:S02]  /*15ef0*/  PRMT R10, R9, 0x7610, R10 ;  /* 0x00007610090a7816 */ /* 0x001fc4000000000a */
[----:B------:R-:W-:Y:S01]  /*15f00*/  F2FP.BF16.F32.PACK_AB R3, RZ, R3 ;  /* 0x00000003ff03723e */ /* 0x000fe200000010ff */
[----:B------:R0:W-:Y:S01]  /*15f10*/  @P1 STG.E.U16 desc[UR36][R6.64+0xb2], R12 ;  /* 0x0000b20c06001986 */ /* 0x0001e2000c101524 */
[C---:B------:R-:W-:Y:S01]  /*15f20*/  ISETP.GT.AND P5, PT, R0.reuse, 0x61, P3 ;  /* 0x000000610000780c */ /* 0x040fe20001fa4270 */
[-C--:B------:R-:W-:Y:S01]  /*15f30*/  FMUL R9, R223, R2.reuse ;  /* 0x00000002df097220 */ /* 0x080fe20000400000 */
[C---:B------:R-:W-:Y:S01]  /*15f40*/  ISETP.GT.AND P1, PT, R0.reuse, 0x60, P2 ;  /* 0x000000600000780c */ /* 0x040fe20001724270 */
[----:B------:R-:W-:Y:S01]  /*15f50*/  @P4 STG.E.U16 desc[UR36][R4.64+0xc0], R10 ;  /* 0x0000c00a04004986 */ /* 0x000fe2000c101524 */
[----:B------:R-:W-:Y:S02]  /*15f60*/  ISETP.GT.AND P4, PT, R0, 0x61, P2 ;  /* 0x000000610000780c */ /* 0x000fe40001784270 */
[----:B-1----:R-:W-:Y:S01]  /*15f70*/  PRMT R11, R3, 0x7610, R11 ;  /* 0x00007610030b7816 */ /* 0x002fe2000000000b */
[----:B------:R-:W-:Y:S01]  /*15f80*/  FMUL R3, R222, R2 ;  /* 0x00000002de037220 */ /* 0x000fe20000400000 */
[----:B------:R-:W-:-:S02]  /*15f90*/  F2FP.BF16.F32.PACK_AB R8, RZ, R8 ;  /* 0x00000008ff08723e */ /* 0x000fc400000010ff */
[----:B------:R-:W-:Y:S02]  /*15fa0*/  F2FP.BF16.F32.PACK_AB R9, RZ, R9 ;  /* 0x00000009ff09723e */ /* 0x000fe400000010ff */
[----:B0-----:R-:W-:Y:S02]  /*15fb0*/  PRMT R12, R8, 0x7610, R12 ;  /* 0x00007610080c7816 */ /* 0x001fe4000000000c */
[----:B------:R-:W-:Y:S01]  /*15fc0*/  F2FP.BF16.F32.PACK_AB R8, RZ, R3 ;  /* 0x00000003ff08723e */ /* 0x000fe200000010ff */
[-C--:B------:R-:W-:Y:S01]  /*15fd0*/  FMUL R3, R221, R2.reuse ;  /* 0x00000002dd037220 */ /* 0x080fe20000400000 */
[----:B------:R-:W-:Y:S01]  /*15fe0*/  PRMT R13, R9, 0x7610, R13 ;  /* 0x00007610090d7816 */ /* 0x000fe2000000000d */
[----:B------:R0:W-:Y:S01]  /*15ff0*/  @P5 STG.E.U16 desc[UR36][R4.64+0xc2], R11 ;  /* 0x0000c20b04005986 */ /* 0x0001e2000c101524 */
[----:B------:R-:W-:Y:S02]  /*16000*/  ISETP.GT.AND P0, PT, R0, 0x68, P3 ;  /* 0x000000680000780c */ /* 0x000fe40001f04270 */
[----:B------:R-:W-:Y:S01]  /*16010*/  F2FP.BF16.F32.PACK_AB R9, RZ, R3 ;  /* 0x00000003ff09723e */ /* 0x000fe200000010ff */
[----:B------:R1:W-:Y:S01]  /*16020*/  @P1 STG.E.U16 desc[UR36][R6.64+0xc0], R12 ;  /* 0x0000c00c06001986 */ /* 0x0003e2000c101524 */
[----:B------:R-:W-:-:S03]  /*16030*/  FMUL R3, R219, R2 ;  /* 0x00000002db037220 */ /* 0x000fc60000400000 */
[----:B------:R-:W-:Y:S01]  /*16040*/  @P4 STG.E.U16 desc[UR36][R6.64+0xc2], R13 ;  /* 0x0000c20d06004986 */ /* 0x000fe2000c101524 */
[----:B------:R-:W-:Y:S02]  /*16050*/  ISETP.GT.AND P4, PT, R0, 0x69, P3 ;  /* 0x000000690000780c */ /* 0x000fe40001f84270 */
[----:B------:R-:W-:Y:S01]  /*16060*/  PRMT R14, R8, 0x7610, R14 ;  /* 0x00007610080e7816 */ /* 0x000fe2000000000e */
[-C--:B------:R-:W-:Y:S01]  /*16070*/  FMUL R8, R220, R2.reuse ;  /* 0x00000002dc087220 */ /* 0x080fe20000400000 */
[----:B------:R-:W-:Y:S02]  /*16080*/  F2FP.BF16.F32.PACK_AB R3, RZ, R3 ;  /* 0x00000003ff03723e */ /* 0x000fe400000010ff */
[----:B------:R-:W-:Y:S01]  /*16090*/  ISETP.GT.AND P1, PT, R0, 0x68, P2 ;  /* 0x000000680000780c */ /* 0x000fe20001724270 */
[----:B------:R-:W-:Y:S01]  /*160a0*/  @P0 STG.E.U16 desc[UR36][R4.64+0xd0], R14 ;  /* 0x0000d00e04000986 */ /* 0x000fe2000c101524 */
[----:B0-----:R-:W-:Y:S01]  /*160b0*/  PRMT R11, R3, 0x7610, R11 ;  /* 0x00007610030b7816 */ /* 0x001fe2000000000b */
[----:B------:R-:W-:Y:S01]  /*160c0*/  FMUL R3, R217, R2 ;  /* 0x00000002d9037220 */ /* 0x000fe20000400000 */
[----:B------:R-:W-:Y:S01]  /*160d0*/  F2FP.BF16.F32.PACK_AB R10, RZ, R8 ;  /* 0x00000008ff0a723e */ /* 0x000fe200000010ff */
[----:B------:R-:W-:Y:S01]  /*160e0*/  FMUL R8, R218, R2 ;  /* 0x00000002da087220 */ /* 0x000fe20000400000 */
[C---:B------:R-:W-:Y:S01]  /*160f0*/  ISETP.GT.AND P0, PT, R0.reuse, 0x69, P2 ;  /* 0x000000690000780c */ /* 0x040fe20001704270 */
[----:B------:R0:W-:Y:S01]  /*16100*/  @P4 STG.E.U16 desc[UR36][R4.64+0xd2], R9 ;  /* 0x0000d20904004986 */ /* 0x0001e2000c101524 */
[----:B------:R-:W-:-:S02]  /*16110*/  ISETP.GT.AND P5, PT, R0, 0x70, P3 ;  /* 0x000000700000780c */ /* 0x000fc40001fa4270 */
[----:B------:R-:W-:-:S04]  /*16120*/  F2FP.BF16.F32.PACK_AB R8, RZ, R8 ;  /* 0x00000008ff08723e */ /* 0x000fc800000010ff */
[----:B-1----:R-:W-:Y:S02]  /*16130*/  PRMT R12, R8, 0x7610, R12 ;  /* 0x00007610080c7816 */ /* 0x002fe4000000000c */
[----:B0-----:R-:W-:Y:S01]  /*16140*/  F2FP.BF16.F32.PACK_AB R9, RZ, R3 ;  /* 0x00000003ff09723e */ /* 0x001fe200000010ff */
[-C--:B------:R-:W-:Y:S01]  /*16150*/  FMUL R3, R216, R2.reuse ;  /* 0x00000002d8037220 */ /* 0x080fe20000400000 */
[----:B------:R-:W-:Y:S01]  /*16160*/  FMUL R8, R215, R2 ;  /* 0x00000002d7087220 */ /* 0x000fe20000400000 */
[----:B------:R0:W-:Y:S03]  /*16170*/  @P1 STG.E.U16 desc[UR36][R6.64+0xd0], R10 ;  /* 0x0000d00a06001986 */ /* 0x0001e6000c101524 */
[----:B------:R-:W-:Y:S01]  /*16180*/  F2FP.BF16.F32.PACK_AB R3, RZ, R3 ;  /* 0x00000003ff03723e */ /* 0x000fe200000010ff */
[----:B------:R1:W-:Y:S01]  /*16190*/  @P0 STG.E.U16 desc[UR36][R6.64+0xd2], R11 ;  /* 0x0000d20b06000986 */ /* 0x0003e2000c101524 */
[----:B------:R-:W-:-:S02]  /*161a0*/  ISETP.GT.AND P1, PT, R0, 0x70, P2 ;  /* 0x000000700000780c */ /* 0x000fc40001724270 */
[----:B------:R-:W-:Y:S01]  /*161b0*/  F2FP.BF16.F32.PACK_AB R8, RZ, R8 ;  /* 0x00000008ff08723e */ /* 0x000fe200000010ff */
[----:B------:R2:W-:Y:S01]  /*161c0*/  @P5 STG.E.U16 desc[UR36][R4.64+0xe0], R12 ;  /* 0x0000e00c04005986 */ /* 0x0005e2000c101524 */
[----:B0-----:R-:W-:Y:S01]  /*161d0*/  PRMT R10, R9, 0x7610, R10 ;  /* 0x00007610090a7816 */ /* 0x001fe2000000000a */
[-C--:B------:R-:W-:Y:S01]  /*161e0*/  FMUL R9, R214, R2.reuse ;  /* 0x00000002d6097220 */ /* 0x080fe20000400000 */
[----:B-1----:R-:W-:Y:S01]  /*161f0*/  PRMT R11, R3, 0x7610, R11 ;  /* 0x00007610030b7816 */ /* 0x002fe2000000000b */
[----:B------:R-:W-:-:S03]  /*16200*/  FMUL R3, R213, R2 ;  /* 0x00000002d5037220 */ /* 0x000fc60000400000 */
[----:B------:R-:W-:Y:S02]  /*16210*/  F2FP.BF16.F32.PACK_AB R9, RZ, R9 ;  /* 0x00000009ff09723e */ /* 0x000fe400000010ff */
[----:B--2---:R-:W-:Y:S02]  /*16220*/  PRMT R12, R8, 0x7610, R12 ;  /* 0x00007610080c7816 */ /* 0x004fe4000000000c */
[----:B------:R-:W-:Y:S01]  /*16230*/  F2FP.BF16.F32.PACK_AB R8, RZ, R3 ;  /* 0x00000003ff08723e */ /* 0x000fe200000010ff */
[----:B------:R-:W-:Y:S01]  /*16240*/  FMUL R3, R212, R2 ;  /* 0x00000002d4037220 */ /* 0x000fe20000400000 */
[C---:B------:R-:W-:Y:S02]  /*16250*/  ISETP.GT.AND P4, PT, R0.reuse, 0x71, P2 ;  /* 0x000000710000780c */ /* 0x040fe40001784270 */
[----:B------:R-:W-:Y:S01]  /*16260*/  ISETP.GT.AND P5, PT, R0, 0x78, P3 ;  /* 0x000000780000780c */ /* 0x000fe20001fa4270 */
[----:B------:R0:W-:Y:S01]  /*16270*/  @P6 STG.E.U16 desc[UR36][R4.64+0xe2], R10 ;  /* 0x0000e20a04006986 */ /* 0x0001e2000c101524 */
[----:B------:R-:W-:-:S02]  /*16280*/  PRMT R13, R9, 0x7610, R13 ;  /* 0x00007610090d7816 */ /* 0x000fc4000000000d */
[----:B------:R-:W-:Y:S01]  /*16290*/  F2FP.BF16.F32.PACK_AB R9, RZ, R3 ;  /* 0x00000003ff09723e */ /* 0x000fe200000010ff */
[----:B------:R1:W-:Y:S01]  /*162a0*/  @P1 STG.E.U16 desc[UR36][R6.64+0xe0], R11 ;  /* 0x0000e00b06001986 */ /* 0x0003e2000c101524 */
[----:B------:R-:W-:Y:S01]  /*162b0*/  ISETP.GT.AND P0, PT, R0, 0x79, P3 ;  /* 0x000000790000780c */ /* 0x000fe20001f04270 */
[-C--:B------:R-:W-:Y:S01]  /*162c0*/  FMUL R3, R210, R2.reuse ;  /* 0x00000002d2037220 */ /* 0x080fe20000400000 */
[----:B------:R-:W-:Y:S02]  /*162d0*/  ISETP.GT.AND P1, PT, R0, 0x78, P2 ;  /* 0x000000780000780c */ /* 0x000fe40001724270 */
[----:B------:R-:W-:Y:S01]  /*162e0*/  PRMT R14, R8, 0x7610, R14 ;  /* 0x00007610080e7816 */ /* 0x000fe2000000000e */
[----:B------:R-:W-:Y:S01]  /*162f0*/  FMUL R8, R211, R2 ;  /* 0x00000002d3087220 */ /* 0x000fe20000400000 */
[----:B------:R-:W-:Y:S01]  /*16300*/  F2FP.BF16.F32.PACK_AB R3, RZ, R3 ;  /* 0x00000003ff03723e */ /* 0x000fe200000010ff */
[----:B------:R2:W-:Y:S01]  /*16310*/  @P4 STG.E.U16 desc[UR36][R6.64+0xe2], R12 ;  /* 0x0000e20c06004986 */ /* 0x0005e2000c101524 */
[----:B------:R-:W-:-:S02]  /*16320*/  ISETP.GT.AND P4, PT, R0, 0x79, P2 ;  /* 0x000000790000780c */ /* 0x000fc40001784270 */
[----:B0-----:R-:W-:Y:S01]  /*16330*/  F2FP.BF16.F32.PACK_AB R10, RZ, R8 ;  /* 0x00000008ff0a723e */ /* 0x001fe200000010ff */
[----:B------:R-:W-:Y:S01]  /*16340*/  @P5 STG.E.U16 desc[UR36][R4.64+0xf0], R13 ;  /* 0x0000f00d04005986 */ /* 0x000fe2000c101524 */
[----:B-1----:R-:W-:Y:S01]  /*16350*/  PRMT R11, R3, 0x7610, R11 ;  /* 0x00007610030b7816 */ /* 0x002fe2000000000b */
[-C--:B------:R-:W-:Y:S01]  /*16360*/  FMUL R3, R208, R2.reuse ;  /* 0x00000002d0037220 */ /* 0x080fe20000400000 */
[----:B------:R-:W-:Y:S01]  /*16370*/  FMUL R8, R209, R2 ;  /* 0x00000002d1087220 */ /* 0x000fe20000400000 */
[C---:B------:R-:W-:Y:S01]  /*16380*/  ISETP.GT.AND P5, PT, R0.reuse, 0x80, P3 ;  /* 0x000000800000780c */ /* 0x040fe20001fa4270 */
[----:B------:R-:W-:Y:S01]  /*16390*/  @P0 STG.E.U16 desc[UR36][R4.64+0xf2], R14 ;  /* 0x0000f20e04000986 */ /* 0x000fe2000c101524 */
[----:B------:R-:W-:-:S03]  /*163a0*/  ISETP.GT.AND P6, PT, R0, 0x81, P3 ;  /* 0x000000810000780c */ /* 0x000fc60001fc4270 */
[----:B------:R0:W-:Y:S01]  /*163b0*/  @P1 STG.E.U16 desc[UR36][R6.64+0xf0], R9 ;  /* 0x0000f00906001986 */ /* 0x0001e2000c101524 */
[----:B------:R-:W-:-:S04]  /*163c0*/  F2FP.BF16.F32.PACK_AB R8, RZ, R8 ;  /* 0x00000008ff08723e */ /* 0x000fc800000010ff */
[----:B--2---:R-:W-:Y:S01]  /*163d0*/  PRMT R12, R8, 0x7610, R12 ;  /* 0x00007610080c7816 */ /* 0x004fe2000000000c */
[-C--:B------:R-:W-:Y:S01]  /*163e0*/  FMUL R8, R206, R2.reuse ;  /* 0x00000002ce087220 */ /* 0x080fe20000400000 */
[----:B0-----:R-:W-:Y:S01]  /*163f0*/  F2FP.BF16.F32.PACK_AB R9, RZ, R3 ;  /* 0x00000003ff09723e */ /* 0x001fe200000010ff */
[----:B------:R-:W-:Y:S01]  /*16400*/  FMUL R3, R207, R2 ;  /* 0x00000002cf037220 */ /* 0x000fe20000400000 */
[----:B------:R0:W-:Y:S01]  /*16410*/  @P4 STG.E.U16 desc[UR36][R6.64+0xf2], R10 ;  /* 0x0000f20a06004986 */ /* 0x0001e2000c101524 */
[----:B------:R-:W-:-:S03]  /*16420*/  ISETP.GT.AND P0, PT, R0, 0x80, P2 ;  /* 0x000000800000780c */ /* 0x000fc60001704270 */
[----:B------:R-:W-:Y:S01]  /*16430*/  F2FP.BF16.F32.PACK_AB R3, RZ, R3 ;  /* 0x00000003ff03723e */ /* 0x000fe200000010ff */
[----:B------:R1:W-:Y:S01]  /*16440*/  @P5 STG.E.U16 desc[UR36][R4.64+0x100], R11 ;  /* 0x0001000b04005986 */ /* 0x0003e2000c101524 */
[----:B------:R-:W-:Y:S02]  /*16450*/  ISETP.GT.AND P1, PT, R0, 0x81, P2 ;  /* 0x000000810000780c */ /* 0x000fe40001724270 */
[----:B------:R-:W-:Y:S01]  /*16460*/  F2FP.BF16.F32.PACK_AB R8, RZ, R8 ;  /* 0x00000008ff08723e */ /* 0x000fe200000010ff */
[----:B------:R2:W-:Y:S01]  /*16470*/  @P6 STG.E.U16 desc[UR36][R4.64+0x102], R12 ;  /* 0x0001020c04006986 */ /* 0x0005e2000c101524 */
[----:B0-----:R-:W-:Y:S01]  /*16480*/  PRMT R10, R9, 0x7610, R10 ;  /* 0x00007610090a7816 */ /* 0x001fe2000000000a */
[-C--:B------:R-:W-:Y:S01]  /*16490*/  FMUL R9, R205, R2.reuse ;  /* 0x00000002cd097220 */ /* 0x080fe20000400000 */
[----:B-1----:R-:W-:Y:S01]  /*164a0*/  PRMT R11, R3, 0x7610, R11 ;  /* 0x00007610030b7816 */ /* 0x002fe2000000000b */
[----:B------:R-:W-:Y:S01]  /*164b0*/  FMUL R3, R204, R2 ;  /* 0x00000002cc037220 */ /* 0x000fe20000400000 */
[----:B------:R-:W-:-:S02]  /*164c0*/  ISETP.GT.AND P4, PT, R0, 0x88, P3 ;  /* 0x000000880000780c */ /* 0x000fc40001f84270 */
[----:B--2---:R-:W-:Y:S02]  /*164d0*/  PRMT R12, R8, 0x7610, R12 ;  /* 0x00007610080c7816 */ /* 0x004fe4000000000c */
[----:B------:R-:W-:Y:S01]  /*164e0*/  F2FP.BF16.F32.PACK_AB R8, RZ, R3 ;  /* 0x00000003ff08723e */ /* 0x000fe200000010ff */
[-C--:B------:R-:W-:Y:S01]  /*164f0*/  FMUL R3, R203, R2.reuse ;  /* 0x00000002cb037220 */ /* 0x080fe20000400000 */
[----:B------:R-:W-:Y:S02]  /*16500*/  F2FP.BF16.F32.PACK_AB R9, RZ, R9 ;  /* 0x00000009ff09723e */ /* 0x000fe400000010ff */
[C---:B------:R-:W-:Y:S01]  /*16510*/  ISETP.GT.AND P5, PT, R0.reuse, 0x89, P3 ;  /* 0x000000890000780c */ /* 0x040fe20001fa4270 */
[----:B------:R0:W-:Y:S01]  /*16520*/  @P0 STG.E.U16 desc[UR36][R6.64+0x100], R10 ;  /* 0x0001000a06000986 */ /* 0x0001e2000c101524 */
[----:B------:R-:W-:Y:S02]  /*16530*/  PRMT R13, R9, 0x7610, R13 ;  /* 0x00007610090d7816 */ /* 0x000fe4000000000d */
[----:B------:R-:W-:Y:S01]  /*16540*/  F2FP.BF16.F32.PACK_AB R9, RZ, R3 ;  /* 0x00000003ff09723e */ /* 0x000fe200000010ff */
[----:B------:R1:W-:Y:S01]  /*16550*/  @P1 STG.E.U16 desc[UR36][R6.64+0x102], R11 ;  /* 0x0001020b06001986 */ /* 0x0003e2000c101524 */
[C---:B------:R-:W-:Y:S01]  /*16560*/  ISETP.GT.AND P0, PT, R0.reuse, 0x88, P2 ;  /* 0x000000880000780c */ /* 0x040fe20001704270 */
[----:B------:R-:W-:Y:S01]  /*16570*/  FMUL R3, R201, R2 ;  /* 0x00000002c9037220 */ /* 0x000fe20000400000 */
[----:B------:R-:W-:-:S02]  /*16580*/  ISETP.GT.AND P1, PT, R0, 0x89, P2 ;  /* 0x000000890000780c */ /* 0x000fc40001724270 */
[----:B------:R-:W-:Y:S01]  /*16590*/  PRMT R14, R8, 0x7610, R14 ;  /* 0x00007610080e7816 */ /* 0x000fe2000000000e */
[----:B------:R-:W-:Y:S01]  /*165a0*/  FMUL R8, R202, R2 ;  /* 0x00000002ca087220 */ /* 0x000fe20000400000 */
[----:B------:R-:W-:Y:S01]  /*165b0*/  F2FP.BF16.F32.PACK_AB R3, RZ, R3 ;  /* 0x00000003ff03723e */ /* 0x000fe200000010ff */
[----:B------:R2:W-:Y:S01]  /*165c0*/  @P4 STG.E.U16 desc[UR36][R4.64+0x110], R12 ;  /* 0x0001100c04004986 */ /* 0x0005e2000c101524 */
[----:B------:R-:W-:Y:S02]  /*165d0*/  ISETP.GT.AND P4, PT, R0, 0x90, P3 ;  /* 0x000000900000780c */ /* 0x000fe40001f84270 */
        /* <DEDUP_REMOVED lines=9> */
[----:B------:R-:W-:Y:S02]  /*16670*/  F2FP.BF16.F32.PACK_AB R8, RZ, R8 ;  /* 0x00000008ff08723e */ /* 0x000fe400000010ff */
[----:B------:R-:W-:Y:S01]  /*16680*/  ISETP.GT.AND P1, PT, R0, 0x91, P2 ;  /* 0x000000910000780c */ /* 0x000fe20001724270 */
[----:B------:R1:W-:Y:S01]  /*16690*/  @P4 STG.E.U16 desc[UR36][R4.64+0x120], R10 ;  /* 0x0001200a04004986 */ /* 0x0003e2000c101524 */
[----:B--2---:R-:W-:Y:S01]  /*166a0*/  PRMT R12, R8, 0x7610, R12 ;  /* 0x00007610080c7816 */ /* 0x004fe2000000000c */
[-C--:B------:R-:W-:Y:S01]  /*166b0*/  FMUL R8, R197, R2.reuse ;  /* 0x00000002c5087220 */ /* 0x080fe20000400000 */
[----:B0-----:R-:W-:Y:S01]  /*166c0*/  F2FP.BF16.F32.PACK_AB R9, RZ, R3 ;  /* 0x00000003ff09723e */ /* 0x001fe200000010ff */
[----:B------:R-:W-:Y:S01]  /*166d0*/  FMUL R3, R198, R2 ;  /* 0x00000002c6037220 */ /* 0x000fe20000400000 */
[----:B------:R-:W-:Y:S01]  /*166e0*/  ISETP.GT.AND P4, PT, R0, 0x98, P3 ;  /* 0x000000980000780c */ /* 0x000fe20001f84270 */
[----:B------:R0:W-:Y:S03]  /*166f0*/  @P5 STG.E.U16 desc[UR36][R4.64+0x122], R11 ;  /* 0x0001220b04005986 */ /* 0x0001e6000c101524 */
[----:B------:R-:W-:-:S02]  /*16700*/  F2FP.BF16.F32.PACK_AB R3, RZ, R3 ;  /* 0x00000003ff03723e */ /* 0x000fc400000010ff */
[----:B-1----:R-:W-:Y:S01]  /*16710*/  PRMT R10, R9, 0x7610, R10 ;  /* 0x00007610090a7816 */ /* 0x002fe2000000000a */
[----:B------:R-:W-:Y:S01]  /*16720*/  FMUL R9, R196, R2 ;  /* 0x00000002c4097220 */ /* 0x000fe20000400000 */
[----:B------:R-:W-:Y:S01]  /*16730*/  F2FP.BF16.F32.PACK_AB R8, RZ, R8 ;  /* 0x00000008ff08723e */ /* 0x000fe200000010ff */
[----:B------:R1:W-:Y:S01]  /*16740*/  @P0 STG.E.U16 desc[UR36][R6.64+0x120], R12 ;  /* 0x0001200c06000986 */ /* 0x0003e2000c101524 */
[----:B0-----:R-:W-:Y:S01]  /*16750*/  PRMT R11, R3, 0x7610, R11 ;  /* 0x00007610030b7816 */ /* 0x001fe2000000000b */
[----:B------:R-:W-:Y:S01]  /*16760*/  FMUL R3, R195, R2 ;  /* 0x00000002c3037220 */ /* 0x000fe20000400000 */
[C---:B------:R-:W-:Y:S01]  /*16770*/  ISETP.GT.AND P5, PT, R0.reuse, 0x99, P3 ;  /* 0x000000990000780c */ /* 0x040fe20001fa4270 */
[----:B------:R0:W-:Y:S01]  /*16780*/  @P1 STG.E.U16 desc[UR36][R6.64+0x122], R10 ;  /* 0x0001220a06001986 */ /* 0x0001e2000c101524 */
[----:B------:R-:W-:Y:S02]  /*16790*/  ISETP.GT.AND P1, PT, R0, 0x98, P2 ;  /* 0x000000980000780c */ /* 0x000fe40001724270 */
[----:B------:R-:W-:-:S02]  /*167a0*/  F2FP.BF16.F32.PACK_AB R9, RZ, R9 ;  /* 0x00000009ff09723e */ /* 0x000fc400000010ff */
[----:B-1----:R-:W-:Y:S02]  /*167b0*/  PRMT R12, R8, 0x7610, R12 ;  /* 0x00007610080c7816 */ /* 0x002fe4000000000c */
[----:B------:R-:W-:Y:S01]  /*167c0*/  F2FP.BF16.F32.PACK_AB R8, RZ, R3 ;  /* 0x00000003ff08723e */ /* 0x000fe200000010ff */
[-C--:B------:R-:W-:Y:S01]  /*167d0*/  FMUL R3, R194, R2.reuse ;  /* 0x00000002c2037220 */ /* 0x080fe20000400000 */
[C---:B------:R-:W-:Y:S01]  /*167e0*/  ISETP.GT.AND P0, PT, R0.reuse, 0x99, P2 ;  /* 0x000000990000780c */ /* 0x040fe20001704270 */
[----:B------:R1:W-:Y:S01]  /*167f0*/  @P4 STG.E.U16 desc[UR36][R4.64+0x130], R11 ;  /* 0x0001300b04004986 */ /* 0x0003e2000c101524 */
[----:B------:R-:W-:Y:S02]  /*16800*/  ISETP.GT.AND P4, PT, R0, 0xa0, P3 ;  /* 0x000000a00000780c */ /* 0x000fe40001f84270 */
[----:B------:R-:W-:Y:S02]  /*16810*/  PRMT R13, R9, 0x7610, R13 ;  /* 0x00007610090d7816 */ /* 0x000fe4000000000d */
[----:B------:R-:W-:Y:S01]  /*16820*/  F2FP.BF16.F32.PACK_AB R9, RZ, R3 ;  /* 0x00000003ff09723e */ /* 0x000fe200000010ff */
[-C--:B------:R-:W-:Y:S01]  /*16830*/  FMUL R3, R192, R2.reuse ;  /* 0x00000002c0037220 */ /* 0x080fe20000400000 */
[----:B------:R-:W-:Y:S01]  /*16840*/  PRMT R14, R8, 0x7610, R14 ;  /* 0x00007610080e7816 */ /* 0x000fe2000000000e */
[----:B------:R-:W-:Y:S01]  /*16850*/  FMUL R8, R193, R2 ;  /* 0x00000002c1087220 */ /* 0x000fe20000400000 */
[----:B------:R2:W-:Y:S01]  /*16860*/  @P5 STG.E.U16 desc[UR36][R4.64+0x132], R12 ;  /* 0x0001320c04005986 */ /* 0x0005e2000c101524 */
[----:B------:R-:W-:-:S02]  /*16870*/  ISETP.GT.AND P5, PT, R0, 0xa1, P3 ;  /* 0x000000a10000780c */ /* 0x000fc40001fa4270 */
[----:B------:R-:W-:Y:S01]  /*16880*/  F2FP.BF16.F32.PACK_AB R3, RZ, R3 ;  /* 0x00000003ff03723e */ /* 0x000fe200000010ff */
[----:B------:R-:W-:Y:S01]  /*16890*/  @P1 STG.E.U16 desc[UR36][R6.64+0x130], R13 ;  /* 0x0001300d06001986 */ /* 0x000fe2000c101524 */
[----:B0-----:R-:W-:Y:S01]  /*168a0*/  F2FP.BF16.F32.PACK_AB R10, RZ, R8 ;  /* 0x00000008ff0a723e */ /* 0x001fe200000010ff */
[-C--:B------:R-:W-:Y:S01]  /*168b0*/  FMUL R8, R191, R2.reuse ;  /* 0x00000002bf087220 */ /* 0x080fe20000400000 */
[----:B-1----:R-:W-:Y:S01]  /*168c0*/  PRMT R11, R3, 0x7610, R11 ;  /* 0x00007610030b7816 */ /* 0x002fe2000000000b */
[----:B------:R-:W-:Y:S01]  /*168d0*/  @P0 STG.E.U16 desc[UR36][R6.64+0x132], R14 ;  /* 0x0001320e06000986 */ /* 0x000fe2000c101524 */
[----:B------:R-:W-:Y:S01]  /*168e0*/  ISETP.GT.AND P0, PT, R0, 0xa0, P2 ;  /* 0x000000a00000780c */ /* 0x000fe20001704270 */
[----:B------:R-:W-:Y:S01]  /*168f0*/  FMUL R3, R190, R2 ;  /* 0x00000002be037220 */ /* 0x000fe20000400000 */
[C---:B------:R-:W-:Y:S01]  /*16900*/  ISETP.GT.AND P1, PT, R0.reuse, 0xa1, P2 ;  /* 0x000000a10000780c */ /* 0x040fe20001724270 */
[----:B------:R0:W-:Y:S01]  /*16910*/  @P4 STG.E.U16 desc[UR36][R4.64+0x140], R9 ;  /* 0x0001400904004986 */ /* 0x0001e2000c101524 */
[----:B------:R-:W-:-:S02]  /*16920*/  ISETP.GT.AND P4, PT, R0, 0xa8, P3 ;  /* 0x000000a80000780c */ /* 0x000fc40001f84270 */
[----:B------:R-:W-:Y:S01]  /*16930*/  F2FP.BF16.F32.PACK_AB R8, RZ, R8 ;  /* 0x00000008ff08723e */ /* 0x000fe200000010ff */
[----:B------:R1:W-:Y:S03]  /*16940*/  @P5 STG.E.U16 desc[UR36][R4.64+0x142], R10 ;  /* 0x0001420a04005986 */ /* 0x0003e6000c101524 */
[----:B--2---:R-:W-:Y:S02]  /*16950*/  PRMT R12, R8, 0x7610, R12 ;  /* 0x00007610080c7816 */ /* 0x004fe4000000000c */
[----:B0-----:R-:W-:Y:S01]  /*16960*/  F2FP.BF16.F32.PACK_AB R9, RZ, R3 ;  /* 0x00000003ff09723e */ /* 0x001fe200000010ff */
[-C--:B------:R-:W-:Y:S01]  /*16970*/  FMUL R3, R189, R2.reuse ;  /* 0x00000002bd037220 */ /* 0x080fe20000400000 */
[-C--:B------:R-:W-:Y:S02]  /*16980*/  FMUL R8, R188, R2.reuse ;  /* 0x00000002bc087220 */ /* 0x080fe40000400000 */
[----:B-1----:R-:W-:Y:S01]  /*16990*/  PRMT R10, R9, 0x7610, R10 ;  /* 0x00007610090a7816 */ /* 0x002fe2000000000a */
[----:B------:R0:W-:Y:S01]  /*169a0*/  @P0 STG.E.U16 desc[UR36][R6.64+0x140], R11 ;  /* 0x0001400b06000986 */ /* 0x0001e2000c101524 */
[----:B------:R-:W-:Y:S01]  /*169b0*/  F2FP.BF16.F32.PACK_AB R3, RZ, R3 ;  /* 0x00000003ff03723e */ /* 0x000fe200000010ff */
[----:B------:R-:W-:Y:S01]  /*169c0*/  FMUL R9, R187, R2 ;  /* 0x00000002bb097220 */ /* 0x000fe20000400000 */
[C---:B------:R-:W-:Y:S01]  /*169d0*/  ISETP.GT.AND P5, PT, R0.reuse, 0xa9, P3 ;  /* 0x000000a90000780c */ /* 0x040fe20001fa4270 */
[----:B------:R1:W-:Y:S01]  /*169e0*/  @P1 STG.E.U16 desc[UR36][R6.64+0x142], R12 ;  /* 0x0001420c06001986 */ /* 0x0003e2000c101524 */
[----:B------:R-:W-:-:S03]  /*169f0*/  ISETP.GT.AND P1, PT, R0, 0xa8, P2 ;  /* 0x000000a80000780c */ /* 0x000fc60001724270 */
[----:B------:R-:W-:Y:S01]  /*16a00*/  @P4 STG.E.U16 desc[UR36][R4.64+0x150], R10 ;  /* 0x0001500a04004986 */ /* 0x000fe2000c101524 */
[----:B------:R-:W-:Y:S02]  /*16a10*/  ISETP.GT.AND P4, PT, R0, 0xa9, P2 ;  /* 0x000000a90000780c */ /* 0x000fe40001784270 */
[----:B------:R-:W-:Y:S02]  /*16a20*/  F2FP.BF16.F32.PACK_AB R8, RZ, R8 ;  /* 0x00000008ff08723e */ /* 0x000fe400000010ff */
[----:B0-----:R-:W-:Y:S01]  /*16a30*/  PRMT R11, R3, 0x7610, R11 ;  /* 0x00007610030b7816 */ /* 0x001fe2000000000b */
[-C--:B------:R-:W-:Y:S01]  /*16a40*/  FMUL R3, R186, R2.reuse ;  /* 0x00000002ba037220 */ /* 0x080fe20000400000 */
[----:B------:R-:W-:Y:S02]  /*16a50*/  F2FP.BF16.F32.PACK_AB R9, RZ, R9 ;  /* 0x00000009ff09723e */ /* 0x000fe400000010ff */
[----:B-1----:R-:W-:Y:S02]  /*16a60*/  PRMT R12, R8, 0x7610, R12 ;  /* 0x00007610080c7816 */ /* 0x002fe4000000000c */
[----:B------:R-:W-:Y:S01]  /*16a70*/  F2FP.BF16.F32.PACK_AB R8, RZ, R3 ;  /* 0x00000003ff08723e */ /* 0x000fe200000010ff */
[----:B------:R-:W-:Y:S01]  /*16a80*/  FMUL R3, R185, R2 ;  /* 0x00000002b9037220 */ /* 0x000fe20000400000 */
[----:B------:R-:W-:Y:S01]  /*16a90*/  PRMT R13, R9, 0x7610, R13 ;  /* 0x00007610090d7816 */ /* 0x000fe2000000000d */
[----:B------:R0:W-:Y:S01]  /*16aa0*/  @P5 STG.E.U16 desc[UR36][R4.64+0x152], R11 ;  /* 0x0001520b04005986 */ /* 0x0001e2000c101524 */
[----:B------:R-:W-:-:S02]  /*16ab0*/  ISETP.GT.AND P0, PT, R0, 0xb0, P3 ;  /* 0x000000b00000780c */ /* 0x000fc40001f04270 */
        /* <DEDUP_REMOVED lines=26> */
[----:B------:R-:W-:Y:S02]  /*16c60*/  ISETP.GT.AND P1, PT, R0, 0xb8, P2 ;  /* 0x000000b80000780c */ /* 0x000fe40001724270 */
[----:B------:R-:W-:Y:S02]  /*16c70*/  F2FP.BF16.F32.PACK_AB R8, RZ, R8 ;  /* 0x00000008ff08723e */ /* 0x000fe400000010ff */
[----:B0-----:R-:W-:Y:S01]  /*16c80*/  PRMT R10, R9, 0x7610, R10 ;  /* 0x00007610090a7816 */ /* 0x001fe2000000000a */
[-C--:B------:R-:W-:Y:S01]  /*16c90*/  FMUL R9, R178, R2.reuse ;  /* 0x00000002b2097220 */ /* 0x080fe20000400000 */
[----:B-1----:R-:W-:Y:S01]  /*16ca0*/  PRMT R11, R3, 0x7610, R11 ;  /* 0x00007610030b7816 */ /* 0x002fe2000000000b */
[----:B------:R-:W-:Y:S01]  /*16cb0*/  FMUL R3, R177, R2 ;  /* 0x00000002b1037220 */ /* 0x000fe20000400000 */
[----:B------:R0:W-:Y:S02]  /*16cc0*/  @P5 STG.E.U16 desc[UR36][R4.64+0x170], R12 ;  /* 0x0001700c04005986 */ /* 0x0001e4000c101524 */
[----:B------:R-:W-:-:S02]  /*16cd0*/  F2FP.BF16.F32.PACK_AB R9, RZ, R9 ;  /* 0x00000009ff09723e */ /* 0x000fc400000010ff */
[C---:B------:R-:W-:Y:S02]  /*16ce0*/  ISETP.GT.AND P4, PT, R0.reuse, 0xb9, P2 ;  /* 0x000000b90000780c */ /* 0x040fe40001784270 */
[----:B------:R-:W-:Y:S02]  /*16cf0*/  ISETP.GT.AND P5, PT, R0, 0xc0, P3 ;  /* 0x000000c00000780c */ /* 0x000fe40001fa4270 */
[----:B0-----:R-:W-:Y:S02]  /*16d00*/  PRMT R12, R8, 0x7610, R12 ;  /* 0x00007610080c7816 */ /* 0x001fe4000000000c */
[----:B------:R-:W-:Y:S01]  /*16d10*/  F2FP.BF16.F32.PACK_AB R8, RZ, R3 ;  /* 0x00000003ff08723e */ /* 0x000fe200000010ff */
[----:B------:R-:W-:Y:S01]  /*16d20*/  FMUL R3, R176, R2 ;  /* 0x00000002b0037220 */ /* 0x000fe20000400000 */
[----:B------:R-:W-:Y:S01]  /*16d30*/  PRMT R13, R9, 0x7610, R13 ;  /* 0x00007610090d7816 */ /* 0x000fe2000000000d */
[----:B------:R0:W-:Y:S01]  /*16d40*/  @P6 STG.E.U16 desc[UR36][R4.64+0x172], R10 ;  /* 0x0001720a04006986 */ /* 0x0001e2000c101524 */
[----:B------:R-:W-:-:S02]  /*16d50*/  ISETP.GT.AND P0, PT, R0, 0xc1, P3 ;  /* 0x000000c10000780c */ /* 0x000fc40001f04270 */
[----:B------:R-:W-:Y:S01]  /*16d60*/  F2FP.BF16.F32.PACK_AB R9, RZ, R3 ;  /* 0x00000003ff09723e */ /* 0x000fe200000010ff */
[----:B------:R1:W-:Y:S01]  /*16d70*/  @P1 STG.E.U16 desc[UR36][R6.64+0x170], R11 ;  /* 0x0001700b06001986 */ /* 0x0003e2000c101524 */
[-C--:B------:R-:W-:Y:S01]  /*16d80*/  FMUL R3, R174, R2.reuse ;  /* 0x00000002ae037220 */ /* 0x080fe20000400000 */
[----:B------:R-:W-:Y:S02]  /*16d90*/  ISETP.GT.AND P1, PT, R0, 0xc0, P2 ;  /* 0x000000c00000780c */ /* 0x000fe40001724270 */
        /* <DEDUP_REMOVED lines=40> */
[C---:B------:R-:W-:Y:S01]  /*17020*/  ISETP.GT.AND P0, PT, R0.reuse, 0xd0, P2 ;  /* 0x000000d00000780c */ /* 0x040fe20001704270 */
        /* <DEDUP_REMOVED lines=11> */
[----:B------:R-:W-:Y:S01]  /*170e0*/  ISETP.GT.AND P5, PT, R0, 0xd9, P3 ;  /* 0x000000d90000780c */ /* 0x000fe20001fa4270 */
[----:B------:R-:W-:Y:S01]  /*170f0*/  FMUL R8, R164, R2 ;  /* 0x00000002a4087220 */ /* 0x000fe20000400000 */
[----:B------:R-:W-:Y:S01]  /*17100*/  @P0 STG.E.U16 desc[UR36][R6.64+0x1a0], R14 ;  /* 0x0001a00e06000986 */ /* 0x000fe2000c101524 */
[----:B------:R-:W-:-:S03]  /*17110*/  ISETP.GT.AND P0, PT, R0, 0xd8, P2 ;  /* 0x000000d80000780c */ /* 0x000fc60001704270 */
[----:B------:R0:W-:Y:S01]  /*17120*/  @P1 STG.E.U16 desc[UR36][R6.64+0x1a2], R9 ;  /* 0x0001a20906001986 */ /* 0x0001e2000c101524 */
[----:B------:R-:W-:Y:S02]  /*17130*/  F2FP.BF16.F32.PACK_AB R8, RZ, R8 ;  /* 0x00000008ff08723e */ /* 0x000fe400000010ff */
[----:B------:R-:W-:Y:S02]  /*17140*/  ISETP.GT.AND P1, PT, R0, 0xd9, P2 ;  /* 0x000000d90000780c */ /* 0x000fe40001724270 */
        /* <DEDUP_REMOVED lines=16> */
[----:B------:R1:W-:Y:S01]  /*17250*/  @P1 STG.E.U16 desc[UR36][R6.64+0x1b2], R10 ;  /* 0x0001b20a06001986 */ /* 0x0003e2000c101524 */
[C---:B------:R-:W-:Y:S02]  /*17260*/  ISETP.GT.AND P1, PT, R0.reuse, 0xe0, P2 ;  /* 0x000000e00000780c */ /* 0x040fe40001724270 */
[----:B------:R-:W-:Y:S02]  /*17270*/  ISETP.GT.AND P0, PT, R0, 0xe1, P2 ;  /* 0x000000e10000780c */ /* 0x000fe40001704270 */
[----:B0-----:R-:W-:Y:S02]  /*17280*/  PRMT R12, R8, 0x7610, R12 ;  /* 0x00007610080c7816 */ /* 0x001fe4000000000c */
[----:B------:R-:W-:Y:S01]  /*17290*/  F2FP.BF16.F32.PACK_AB R8, RZ, R3 ;  /* 0x00000003ff08723e */ /* 0x000fe200000010ff */
[----:B------:R-:W-:Y:S01]  /*172a0*/  FMUL R3, R157, R2 ;  /* 0x000000029d037220 */ /* 0x000fe20000400000 */
[----:B------:R0:W-:Y:S01]  /*172b0*/  @P4 STG.E.U16 desc[UR36][R4.64+0x1c0], R11 ;  /* 0x0001c00b04004986 */ /* 0x0001e2000c101524 */
[----:B-1----:R-:W-:-:S02]  /*172c0*/  PRMT R10, R9, 0x7610, R10 ;  /* 0x00007610090a7816 */ /* 0x002fc4000000000a */
[----:B------:R-:W-:Y:S01]  /*172d0*/  PRMT R13, R8, 0x7610, R13 ;  /* 0x00007610080d7816 */ /* 0x000fe2000000000d */
[----:B------:R-:W-:Y:S01]  /*172e0*/  @P5 STG.E.U16 desc[UR36][R4.64+0x1c2], R12 ;  /* 0x0001c20c04005986 */ /* 0x000fe2000c101524 */
[-C--:B------:R-:W-:Y:S01]  /*172f0*/  FMUL R8, R156, R2.reuse ;  /* 0x000000029c087220 */ /* 0x080fe20000400000 */
[C---:B------:R-:W-:Y:S02]  /*17300*/  ISETP.GT.AND P4, PT, R0.reuse, 0xe8, P3 ;  /* 0x000000e80000780c */ /* 0x040fe40001f84270 */
[----:B------:R-:W-:Y:S01]  /*17310*/  F2FP.BF16.F32.PACK_AB R9, RZ, R3 ;  /* 0x00000003ff09723e */ /* 0x000fe200000010ff */
[----:B------:R-:W-:Y:S01]  /*17320*/  FMUL R3, R155, R2 ;  /* 0x000000029b037220 */ /* 0x000fe20000400000 */
[C---:B------:R-:W-:Y:S02]  /*17330*/  ISETP.GT.AND P5, PT, R0.reuse, 0xe9, P3 ;  /* 0x000000e90000780c */ /* 0x040fe40001fa4270 */
[----:B------:R-:W-:Y:S02]  /*17340*/  ISETP.GT.AND P6, PT, R0, 0xe8, P2 ;  /* 0x000000e80000780c */ /* 0x000fe400017c4270 */
[----:B------:R-:W-:Y:S01]  /*17350*/  F2FP.BF16.F32.PACK_AB R8, RZ, R8 ;  /* 0x00000008ff08723e */ /* 0x000fe200000010ff */
[----:B------:R1:W-:Y:S01]  /*17360*/  @P1 STG.E.U16 desc[UR36][R6.64+0x1c0], R10 ;  /* 0x0001c00a06001986 */ /* 0x0003e2000c101524 */
[----:B------:R-:W-:-:S02]  /*17370*/  F2FP.BF16.F32.PACK_AB R3, RZ, R3 ;  /* 0x00000003ff03723e */ /* 0x000fc400000010ff */
[C---:B------:R-:W-:Y:S01]  /*17380*/  ISETP.GT.AND P1, PT, R17.reuse, 0x80, PT ;  /* 0x000000801100780c */ /* 0x040fe20003f24270 */
[----:B------:R2:W-:Y:S01]  /*17390*/  @P0 STG.E.U16 desc[UR36][R6.64+0x1c2], R13 ;  /* 0x0001c20d06000986 */ /* 0x0005e2000c101524 */
[----:B------:R-:W-:Y:S02]  /*173a0*/  ISETP.GT.AND P0, PT, R17, 0x88, PT ;  /* 0x000000881100780c */ /* 0x000fe40003f04270 */
[----:B0-----:R-:W-:Y:S02]  /*173b0*/  PRMT R11, R8, 0x7610, R11 ;  /* 0x00007610080b7816 */ /* 0x001fe4000000000b */
[----:B------:R-:W-:Y:S02]  /*173c0*/  PRMT R17, R3, 0x7610, R17 ;  /* 0x0000761003117816 */ /* 0x000fe40000000011 */
[----:B-1----:R-:W-:Y:S01]  /*173d0*/  PRMT R10, R9, 0x7610, R10 ;  /* 0x00007610090a7816 */ /* 0x002fe2000000000a */
[----:B------:R-:W-:-:S04]  /*173e0*/  FMUL R3, R154, R2 ;  /* 0x000000029a037220 */ /* 0x000fc80000400000 */
[----:B------:R-:W-:Y:S01]  /*173f0*/  @P4 STG.E.U16 desc[UR36][R4.64+0x1d0], R10 ;  /* 0x0001d00a04004986 */ /* 0x000fe2000c101524 */
[----:B------:R-:W-:-:S03]  /*17400*/  ISETP.GT.AND P4, PT, R0, 0xe9, P2 ;  /* 0x000000e90000780c */ /* 0x000fc60001784270 */
[----:B------:R0:W-:Y:S01]  /*17410*/  @P5 STG.E.U16 desc[UR36][R4.64+0x1d2], R11 ;  /* 0x0001d20b04005986 */ /* 0x0001e2000c101524 */
[----:B------:R-:W-:-:S03]  /*17420*/  ISETP.GT.AND P5, PT, R0, 0xf0, P3 ;  /* 0x000000f00000780c */ /* 0x000fc60001fa4270 */
[----:B------:R-:W-:Y:S01]  /*17430*/  @P6 STG.E.U16 desc[UR36][R6.64+0x1d0], R17 ;  /* 0x0001d01106006986 */ /* 0x000fe2000c101524 */
[----:B------:R-:W-:Y:S01]  /*17440*/  ISETP.GT.AND P6, PT, R0, 0xf1, P3 ;  /* 0x000000f10000780c */ /* 0x000fe20001fc4270 */
[-C--:B------:R-:W-:Y:S01]  /*17450*/  FMUL R8, R153, R2.reuse ;  /* 0x0000000299087220 */ /* 0x080fe20000400000 */
[----:B------:R-:W-:Y:S01]  /*17460*/  FMUL R9, R152, R2 ;  /* 0x0000000298097220 */ /* 0x000fe20000400000 */
[----:B--2---:R-:W-:-:S03]  /*17470*/  F2FP.BF16.F32.PACK_AB R13, RZ, R3 ;  /* 0x00000003ff0d723e */ /* 0x004fc600000010ff */
[----:B------:R-:W-:Y:S02]  /*17480*/  F2FP.BF16.F32.PACK_AB R14, RZ, R8 ;  /* 0x00000008ff0e723e */ /* 0x000fe400000010ff */
[----:B------:R-:W-:Y:S01]  /*17490*/  F2FP.BF16.F32.PACK_AB R15, RZ, R9 ;  /* 0x00000009ff0f723e */ /* 0x000fe200000010ff */
[----:B------:R-:W-:Y:S01]  /*174a0*/  @P4 STG.E.U16 desc[UR36][R6.64+0x1d2], R13 ;  /* 0x0001d20d06004986 */ /* 0x000fe2000c101524 */
[----:B------:R-:W-:-:S03]  /*174b0*/  ISETP.GT.AND P4, PT, R0, 0xf1, P2 ;  /* 0x000000f10000780c */ /* 0x000fc60001784270 */
[----:B------:R-:W-:Y:S04]  /*174c0*/  @P5 STG.E.U16 desc[UR36][R4.64+0x1e0], R14 ;  /* 0x0001e00e04005986 */ /* 0x000fe8000c101524 */
[----:B------:R-:W-:Y:S01]  /*174d0*/  @P6 STG.E.U16 desc[UR36][R4.64+0x1e2], R15 ;  /* 0x0001e20f04006986 */ /* 0x000fe2000c101524 */
[----:B------:R-:W-:Y:S01]  /*174e0*/  ISETP.GT.AND P6, PT, R0, 0xf0, P2 ;  /* 0x000000f00000780c */ /* 0x000fe200017c4270 */
[-C--:B0-----:R-:W-:Y:S01]  /*174f0*/  FMUL R11, R23, R2.reuse ;  /* 0x00000002170b7220 */ /* 0x081fe20000400000 */
[----:B------:R-:W-:-:S04]  /*17500*/  FMUL R12, R22, R2 ;  /* 0x00000002160c7220 */ /* 0x000fc80000400000 */
[----:B------:R-:W-:Y:S02]  /*17510*/  F2FP.BF16.F32.PACK_AB R11, RZ, R11 ;  /* 0x0000000bff0b723e */ /* 0x000fe400000010ff */
[----:B------:R-:W-:Y:S02]  /*17520*/  F2FP.BF16.F32.PACK_AB R12, RZ, R12 ;  /* 0x0000000cff0c723e */ /* 0x000fe400000010ff */
[C---:B------:R-:W-:Y:S02]  /*17530*/  ISETP.GT.AND P5, PT, R0.reuse, 0xf8, P3 ;  /* 0x000000f80000780c */ /* 0x040fe40001fa4270 */
[----:B------:R-:W-:Y:S01]  /*17540*/  ISETP.GT.AND P3, PT, R0, 0xf9, P3 ;  /* 0x000000f90000780c */ /* 0x000fe20001f64270 */
[----:B------:R-:W-:Y:S01]  /*17550*/  @P6 STG.E.U16 desc[UR36][R6.64+0x1e0], R11 ;  /* 0x0001e00b06006986 */ /* 0x000fe2000c101524 */
[----:B------:R-:W-:-:S03]  /*17560*/  FMUL R10, R21, R2 ;  /* 0x00000002150a7220 */ /* 0x000fc60000400000 */
[----:B------:R0:W-:Y:S01]  /*17570*/  @P4 STG.E.U16 desc[UR36][R6.64+0x1e2], R12 ;  /* 0x0001e20c06004986 */ /* 0x0001e2000c101524 */
[----:B------:R-:W-:Y:S01]  /*17580*/  ISETP.GT.AND P4, PT, R0, 0xf8, P2 ;  /* 0x000000f80000780c */ /* 0x000fe20001784270 */
[-C--:B------:R-:W-:Y:S01]  /*17590*/  FMUL R9, R20, R2.reuse ;  /* 0x0000000214097220 */ /* 0x080fe20000400000 */
[-C--:B------:R-:W-:Y:S01]  /*175a0*/  FMUL R8, R18, R2.reuse ;  /* 0x0000000212087220 */ /* 0x080fe20000400000 */
[----:B------:R-:W-:Y:S01]  /*175b0*/  FMUL R3, R19, R2 ;  /* 0x0000000213037220 */ /* 0x000fe20000400000 */
[----:B------:R-:W-:Y:S02]  /*175c0*/  F2FP.BF16.F32.PACK_AB R10, RZ, R10 ;  /* 0x0000000aff0a723e */ /* 0x000fe400000010ff */
[----:B------:R-:W-:Y:S02]  /*175d0*/  ISETP.GT.AND P2, PT, R0, 0xf9, P2 ;  /* 0x000000f90000780c */ /* 0x000fe40001744270 */
[----:B------:R-:W-:Y:S02]  /*175e0*/  F2FP.BF16.F32.PACK_AB R9, RZ, R9 ;  /* 0x00000009ff09723e */ /* 0x000fe400000010ff */
[----:B------:R-:W-:-:S02]  /*175f0*/  F2FP.BF16.F32.PACK_AB R8, RZ, R8 ;  /* 0x00000008ff08723e */ /* 0x000fc400000010ff */
[----:B------:R-:W-:Y:S01]  /*17600*/  F2FP.BF16.F32.PACK_AB R3, RZ, R3 ;  /* 0x00000003ff03723e */ /* 0x000fe200000010ff */
[----:B------:R-:W-:Y:S01]  /*17610*/  @P5 STG.E.U16 desc[UR36][R4.64+0x1f0], R10 ;  /* 0x0001f00a04005986 */ /* 0x000fe2000c101524 */
[----:B0-----:R-:W-:Y:S01]  /*17620*/  PRMT R12, R8, 0x7610, R12 ;  /* 0x00007610080c7816 */ /* 0x001fe2000000000c */
[----:B------:R-:W-:Y:S01]  /*17630*/  @P4 IMAD.MOV.U32 R8, RZ, RZ, R6 ;  /* 0x000000ffff084224 */ /* 0x000fe200078e0006 */
[----:B------:R-:W-:Y:S01]  /*17640*/  PRMT R11, R3, 0x7610, R11 ;  /* 0x00007610030b7816 */ /* 0x000fe2000000000b */
[----:B------:R0:W-:Y:S01]  /*17650*/  @P3 STG.E.U16 desc[UR36][R4.64+0x1f2], R9 ;  /* 0x0001f20904003986 */ /* 0x0001e2000c101524 */
[----:B------:R-:W-:Y:S02]  /*17660*/  USHF.L.U32 UR12, UR8, 0x8, URZ ;  /* 0x00000008080c7899 */ /* 0x000fe4000800063f */
[----:B------:R-:W-:Y:S01]  /*17670*/  USHF.L.U64.HI UR11, UR8, 0x8, UR9 ;  /* 0x00000008080b7899 */ /* 0x000fe20008010209 */
[----:B0-----:R-:W-:-:S03]  /*17680*/  @P4 IMAD.MOV.U32 R9, RZ, RZ, R7 ;  /* 0x000000ffff094224 */ /* 0x001fc600078e0007 */
[----:B------:R-:W-:Y:S02]  /*17690*/  IMAD.U32 R3, RZ, RZ, UR12 ;  /* 0x0000000cff037e24 */ /* 0x000fe4000f8e00ff */
[----:B------:R0:W-:Y:S01]  /*176a0*/  @P4 STG.E.U16 desc[UR36][R8.64+0x1f0], R11 ;  /* 0x0001f00b08004986 */ /* 0x0001e2000c101524 */
[C---:B------:R-:W-:Y:S02]  /*176b0*/  ISETP.GT.AND P3, PT, R0.reuse, RZ, P1 ;  /* 0x000000ff0000720c */ /* 0x040fe40000f64270 */
[----:B------:R-:W-:Y:S01]  /*176c0*/  ISETP.GT.AND P4, PT, R0, 0x1, P1 ;  /* 0x000000010000780c */ /* 0x000fe20000f84270 */
[-C--:B------:R-:W-:Y:S01]  /*176d0*/  FMUL R24, R24, R2.reuse ;  /* 0x0000000218187220 */ /* 0x080fe20000400000 */
[----:B------:R-:W-:Y:S01]  /*176e0*/  FMUL R25, R25, R2 ;  /* 0x0000000219197220 */ /* 0x000fe20000400000 */
[----:B0-----:R-:W-:Y:S01]  /*176f0*/  @P2 MOV R8, R6 ;  /* 0x0000000600082202 */ /* 0x001fe20000000f00 */
[----:B------:R-:W-:Y:S02]  /*17700*/  @P2 IMAD.MOV.U32 R9, RZ, RZ, R7 ;  /* 0x000000ffff092224 */ /* 0x000fe400078e0007 */
[----:B------:R-:W-:-:S03]  /*17710*/  IMAD.U32 R7, RZ, RZ, UR11 ;  /* 0x0000000bff077e24 */ /* 0x000fc6000f8e00ff */
[----:B------:R0:W-:Y:S01]  /*17720*/  @P2 STG.E.U16 desc[UR36][R8.64+0x1f2], R12 ;  /* 0x0001f20c08002986 */ /* 0x0001e2000c101524 */
[C---:B------:R-:W-:Y:S02]  /*17730*/  IADD3 R6, P2, P6, R4.reuse, UR5, R3 ;  /* 0x0000000504067c10 */ /* 0x040fe4000fe5e003 */
[----:B------:R-:W-:Y:S02]  /*17740*/  IADD3 R4, P5, R4, UR12, RZ ;  /* 0x0000000c04047c10 */ /* 0x000fe4000ffbe0ff */
[C---:B------:R-:W-:Y:S02]  /*17750*/  IADD3.X R7, R5.reuse, UR4, R7, P2, P6 ;  /* 0x0000000405077c10 */ /* 0x040fe400097ec407 */
[----:B------:R-:W-:Y:S02]  /*17760*/  F2FP.BF16.F32.PACK_AB R24, RZ, R24 ;  /* 0x00000018ff18723e */ /* 0x000fe400000010ff */
[----:B------:R-:W-:Y:S02]  /*17770*/  IADD3.X R5, R5, UR11, RZ, P5, !PT ;  /* 0x0000000b05057c10 */ /* 0x000fe4000affe4ff */
[----:B------:R-:W-:-:S02]  /*17780*/  F2FP.BF16.F32.PACK_AB R25, RZ, R25 ;  /* 0x00000019ff19723e */ /* 0x000fc400000010ff */
[C---:B------:R-:W-:Y:S01]  /*17790*/  ISETP.GT.AND P2, PT, R0.reuse, RZ, P0 ;  /* 0x000000ff0000720c */ /* 0x040fe20000744270 */
[----:B------:R-:W-:Y:S01]  /*177a0*/  @P3 STG.E.U16 desc[UR36][R4.64], R24 ;  /* 0x0000001804003986 */ /* 0x000fe2000c101524 */
[----:B------:R-:W-:Y:S01]  /*177b0*/  ISETP.GT.AND P3, PT, R0, 0x1, P0 ;  /* 0x000000010000780c */ /* 0x000fe20000764270 */
[-C--:B------:R-:W-:Y:S02]  /*177c0*/  FMUL R26, R26, R2.reuse ;  /* 0x000000021a1a7220 */ /* 0x080fe40000400000 */
[----:B------:R-:W-:Y:S01]  /*177d0*/  @P4 STG.E.U16 desc[UR36][R4.64+0x2], R25 ;  /* 0x0000021904004986 */ /* 0x000fe2000c101524 */
[----:B------:R-:W-:Y:S01]  /*177e0*/  ISETP.GT.AND P4, PT, R0, 0x8, P1 ;  /* 0x000000080000780c */ /* 0x000fe20000f84270 */
[-C--:B------:R-:W-:Y:S01]  /*177f0*/  FMUL R27, R27, R2.reuse ;  /* 0x000000021b1b7220 */ /* 0x080fe20000400000 */
[----:B0-----:R-:W-:Y:S01]  /*17800*/  IADD3 R8, P5, R4, UR5, RZ ;  /* 0x0000000504087c10 */ /* 0x001fe2000ffbe0ff */
[----:B------:R-:W-:Y:S01]  /*17810*/  FMUL R28, R28, R2 ;  /* 0x000000021c1c7220 */ /* 0x000fe20000400000 */
[----:B------:R-:W-:-:S02]  /*17820*/  F2FP.BF16.F32.PACK_AB R26, RZ, R26 ;  /* 0x0000001aff1a723e */ /* 0x000fc400000010ff */
[----:B------:R-:W-:Y:S02]  /*17830*/  IADD3.X R9, R5, UR4, RZ, P5, !PT ;  /* 0x0000000405097c10 */ /* 0x000fe4000affe4ff */
[----:B------:R-:W-:Y:S02]  /*17840*/  F2FP.BF16.F32.PACK_AB R27, RZ, R27 ;  /* 0x0000001bff1b723e */ /* 0x000fe400000010ff */
[----:B------:R-:W-:Y:S01]  /*17850*/  F2FP.BF16.F32.PACK_AB R28, RZ, R28 ;  /* 0x0000001cff1c723e */ /* 0x000fe200000010ff */
[----:B------:R-:W-:Y:S01]  /*17860*/  @P2 STG.E.U16 desc[UR36][R8.64], R26 ;  /* 0x0000001a08002986 */ /* 0x000fe2000c101524 */
[C---:B------:R-:W-:Y:S02]  /*17870*/  ISETP.GT.AND P5, PT, R0.reuse, 0x9, P1 ;  /* 0x000000090000780c */ /* 0x040fe40000fa4270 */
[C---:B------:R-:W-:Y:S01]  /*17880*/  ISETP.GT.AND P2, PT, R0.reuse, 0x8, P0 ;  /* 0x000000080000780c */ /* 0x040fe20000744270 */
[----:B------:R-:W-:Y:S01]  /*17890*/  @P3 STG.E.U16 desc[UR36][R8.64+0x2], R27 ;  /* 0x0000021b08003986 */ /* 0x000fe2000c101524 */
[-C--:B------:R-:W-:Y:S01]  /*178a0*/  FMUL R29, R29, R2.reuse ;  /* 0x000000021d1d7220 */ /* 0x080fe20000400000 */
[----:B------:R-:W-:Y:S01]  /*178b0*/  ISETP.GT.AND P3, PT, R0, 0x9, P0 ;  /* 0x000000090000780c */ /* 0x000fe20000764270 */
[-C--:B------:R-:W-:Y:S01]  /*178c0*/  FMUL R30, R30, R2.reuse ;  /* 0x000000021e1e7220 */ /* 0x080fe20000400000 */
[----:B------:R-:W-:Y:S01]  /*178d0*/  @P4 STG.E.U16 desc[UR36][R4.64+0x10], R28 ;  /* 0x0000101c04004986 */ /* 0x000fe2000c101524 */
[----:B------:R-:W-:Y:S01]  /*178e0*/  ISETP.GT.AND P4, PT, R0, 0x10, P1 ;  /* 0x000000100000780c */ /* 0x000fe20000f84270 */
[-C--:B------:R-:W-:Y:S01]  /*178f0*/  FMUL R31, R31, R2.reuse ;  /* 0x000000021f1f7220 */ /* 0x080fe20000400000 */
[----:B------:R-:W-:Y:S01]  /*17900*/  IADD3 R10, P6, R4, UR5, RZ ;  /* 0x00000005040a7c10 */ /* 0x000fe2000ffde0ff */
[----:B------:R-:W-:Y:S01]  /*17910*/  FMUL R32, R32, R2 ;  /* 0x0000000220207220 */ /* 0x000fe20000400000 */
[----:B------:R-:W-:-:S02]  /*17920*/  F2FP.BF16.F32.PACK_AB R29, RZ, R29 ;  /* 0x0000001dff1d723e */ /* 0x000fc400000010ff */
[----:B------:R-:W-:Y:S02]  /*17930*/  F2FP.BF16.F32.PACK_AB R30, RZ, R30 ;  /* 0x0000001eff1e723e */ /* 0x000fe400000010ff */
[----:B------:R-:W-:Y:S02]  /*17940*/  IADD3.X R11, R5, UR4, RZ, P6, !PT ;  /* 0x00000004050b7c10 */ /* 0x000fe4000b7fe4ff */
[----:B------:R-:W-:Y:S01]  /*17950*/  F2FP.BF16.F32.PACK_AB R31, RZ, R31 ;  /* 0x0000001fff1f723e */ /* 0x000fe200000010ff */
[----:B------:R-:W-:Y:S01]  /*17960*/  @P5 STG.E.U16 desc[UR36][R4.64+0x12], R29 ;  /* 0x0000121d04005986 */ /* 0x000fe2000c101524 */
[----:B------:R-:W-:Y:S02]  /*17970*/  F2FP.BF16.F32.PACK_AB R32, RZ, R32 ;  /* 0x00000020ff20723e */ /* 0x000fe400000010ff */
[C---:B------:R-:W-:Y:S01]  /*17980*/  ISETP.GT.AND P5, PT, R0.reuse, 0x11, P1 ;  /* 0x000000110000780c */ /* 0x040fe20000fa4270 */
[----:B------:R-:W-:Y:S01]  /*17990*/  @P2 STG.E.U16 desc[UR36][R10.64+0x10], R30 ;  /* 0x0000101e0a002986 */ /* 0x000fe2000c101524 */
[----:B------:R-:W-:Y:S01]  /*179a0*/  ISETP.GT.AND P2, PT, R0, 0x10, P0 ;  /* 0x000000100000780c */ /* 0x000fe20000744270 */
[----:B------:R-:W-:-:S02]  /*179b0*/  FMUL R33, R33, R2 ;  /* 0x0000000221217220 */ /* 0x000fc40000400000 */
[----:B------:R-:W-:Y:S01]  /*179c0*/  @P3 STG.E.U16 desc[UR36][R6.64+0x12], R31 ;  /* 0x0000121f06003986 */ /* 0x000fe2000c101524 */
[----:B------:R-:W-:Y:S01]  /*179d0*/  ISETP.GT.AND P3, PT, R0, 0x11, P0 ;  /* 0x000000110000780c */ /* 0x000fe20000764270 */
[-C--:B------:R-:W-:Y:S02]  /*179e0*/  FMUL R34, R34, R2.reuse ;  /* 0x0000000222227220 */ /* 0x080fe40000400000 */
[----:B------:R-:W-:Y:S01]  /*179f0*/  @P4 STG.E.U16 desc[UR36][R4.64+0x20], R32 ;  /* 0x0000202004004986 */ /* 0x000fe2000c101524 */
[----:B------:R-:W-:Y:S01]  /*17a00*/  ISETP.GT.AND P4, PT, R0, 0x18, P1 ;  /* 0x000000180000780c */ /* 0x000fe20000f84270 */
[-C--:B------:R-:W-:Y:S01]  /*17a10*/  FMUL R35, R35, R2.reuse ;  /* 0x0000000223237220 */ /* 0x080fe20000400000 */
[----:B------:R-:W-:Y:S01]  /*17a20*/  FMUL R36, R36, R2 ;  /* 0x0000000224247220 */ /* 0x000fe20000400000 */
[----:B------:R-:W-:Y:S02]  /*17a30*/  F2FP.BF16.F32.PACK_AB R33, RZ, R33 ;  /* 0x00000021ff21723e */ /* 0x000fe400000010ff */
[----:B------:R-:W-:-:S02]  /*17a40*/  F2FP.BF16.F32.PACK_AB R34, RZ, R34 ;  /* 0x00000022ff22723e */ /* 0x000fc400000010ff */
[----:B------:R-:W-:Y:S01]  /*17a50*/  F2FP.BF16.F32.PACK_AB R35, RZ, R35 ;  /* 0x00000023ff23723e */ /* 0x000fe200000010ff */
[----:B------:R-:W-:Y:S01]  /*17a60*/  @P5 STG.E.U16 desc[UR36][R4.64+0x22], R33 ;  /* 0x0000222104005986 */ /* 0x000fe2000c101524 */
[----:B------:R-:W-:Y:S02]  /*17a70*/  F2FP.BF16.F32.PACK_AB R36, RZ, R36 ;  /* 0x00000024ff24723e */ /* 0x000fe400000010ff */
[C---:B------:R-:W-:Y:S01]  /*17a80*/  ISETP.GT.AND P5, PT, R0.reuse, 0x19, P1 ;  /* 0x000000190000780c */ /* 0x040fe20000fa4270 */
[----:B------:R-:W-:Y:S01]  /*17a90*/  @P2 STG.E.U16 desc[UR36][R6.64+0x20], R34 ;  /* 0x0000202206002986 */ /* 0x000fe2000c101524 */
[C---:B------:R-:W-:Y:S01]  /*17aa0*/  ISETP.GT.AND P2, PT, R0.reuse, 0x18, P0 ;  /* 0x000000180000780c */ /* 0x040fe20000744270 */
[-C--:B------:R-:W-:Y:S02]  /*17ab0*/  FMUL R37, R37, R2.reuse ;  /* 0x0000000225257220 */ /* 0x080fe40000400000 */
[----:B------:R-:W-:Y:S01]  /*17ac0*/  @P3 STG.E.U16 desc[UR36][R6.64+0x22], R35 ;  /* 0x0000222306003986 */ /* 0x000fe2000c101524 */
[----:B------:R-:W-:Y:S01]  /*17ad0*/  ISETP.GT.AND P3, PT, R0, 0x19, P0 ;  /* 0x000000190000780c */ /* 0x000fe20000764270 */
[----:B------:R-:W-:-:S02]  /*17ae0*/  FMUL R38, R38, R2 ;  /* 0x0000000226267220 */ /* 0x000fc40000400000 */
[----:B------:R-:W-:Y:S01]  /*17af0*/  @P4 STG.E.U16 desc[UR36][R4.64+0x30], R36 ;  /* 0x0000302404004986 */ /* 0x000fe2000c101524 */
[----:B------:R-:W-:Y:S01]  /*17b00*/  ISETP.GT.AND P4, PT, R0, 0x20, P1 ;  /* 0x000000200000780c */ /* 0x000fe20000f84270 */
[-C--:B------:R-:W-:Y:S01]  /*17b10*/  FMUL R39, R39, R2.reuse ;  /* 0x0000000227277220 */ /* 0x080fe20000400000 */
[----:B------:R-:W-:Y:S01]  /*17b20*/  FMUL R40, R40, R2 ;  /* 0x0000000228287220 */ /* 0x000fe20000400000 */
[----:B------:R-:W-:Y:S02]  /*17b30*/  F2FP.BF16.F32.PACK_AB R37, RZ, R37 ;  /* 0x00000025ff25723e */ /* 0x000fe400000010ff */
[----:B------:R-:W-:Y:S02]  /*17b40*/  F2FP.BF16.F32.PACK_AB R38, RZ, R38 ;  /* 0x00000026ff26723e */ /* 0x000fe400000010ff */
[----:B------:R-:W-:Y:S01]  /*17b50*/  F2FP.BF16.F32.PACK_AB R39, RZ, R39 ;  /* 0x00000027ff27723e */ /* 0x000fe200000010ff */
[----:B------:R-:W-:Y:S01]  /*17b60*/  @P5 STG.E.U16 desc[UR36][R4.64+0x32], R37 ;  /* 0x0000322504005986 */ /* 0x000fe2000c101524 */
[----:B------:R-:W-:-:S02]  /*17b70*/  F2FP.BF16.F32.PACK_AB R40, RZ, R40 ;  /* 0x00000028ff28723e */ /* 0x000fc400000010ff */
[C---:B------:R-:W-:Y:S01]  /*17b80*/  ISETP.GT.AND P5, PT, R0.reuse, 0x21, P1 ;  /* 0x000000210000780c */ /* 0x040fe20000fa4270 */
[----:B------:R-:W-:Y:S01]  /*17b90*/  @P2 STG.E.U16 desc[UR36][R6.64+0x30], R38 ;  /* 0x0000302606002986 */ /* 0x000fe2000c101524 */
[C---:B------:R-:W-:Y:S01]  /*17ba0*/  ISETP.GT.AND P2, PT, R0.reuse, 0x20, P0 ;  /* 0x000000200000780c */ /* 0x040fe20000744270 */
[-C--:B------:R-:W-:Y:S02]  /*17bb0*/  FMUL R41, R41, R2.reuse ;  /* 0x0000000229297220 */ /* 0x080fe40000400000 */
[----:B------:R-:W-:Y:S01]  /*17bc0*/  @P3 STG.E.U16 desc[UR36][R6.64+0x32], R39 ;  /* 0x0000322706003986 */ /* 0x000fe2000c101524 */
[----:B------:R-:W-:Y:S01]  /*17bd0*/  ISETP.GT.AND P3, PT, R0, 0x21, P0 ;  /* 0x000000210000780c */ /* 0x000fe20000764270 */
[-C--:B------:R-:W-:Y:S02]  /*17be0*/  FMUL R42, R42, R2.reuse ;  /* 0x000000022a2a7220 */ /* 0x080fe40000400000 */
[----:B------:R-:W-:Y:S01]  /*17bf0*/  @P4 STG.E.U16 desc[UR36][R4.64+0x40], R40 ;  /* 0x0000402804004986 */ /* 0x000fe2000c101524 */
[----:B------:R-:W-:Y:S01]  /*17c00*/  ISETP.GT.AND P4, PT, R0, 0x28, P1 ;  /* 0x000000280000780c */ /* 0x000fe20000f84270 */
[-C--:B------:R-:W-:Y:S01]  /*17c10*/  FMUL R43, R43, R2.reuse ;  /* 0x000000022b2b7220 */ /* 0x080fe20000400000 */
[----:B------:R-:W-:Y:S01]  /*17c20*/  FMUL R44, R44, R2 ;  /* 0x000000022c2c7220 */ /* 0x000fe20000400000 */
[----:B------:R-:W-:-:S02]  /*17c30*/  F2FP.BF16.F32.PACK_AB R41, RZ, R41 ;  /* 0x00000029ff29723e */ /* 0x000fc400000010ff */
[----:B------:R-:W-:Y:S02]  /*17c40*/  F2FP.BF16.F32.PACK_AB R42, RZ, R42 ;  /* 0x0000002aff2a723e */ /* 0x000fe400000010ff */
        /* <DEDUP_REMOVED lines=357> */
[----:B------:R-:W-:Y:S01]  /*192a0*/  ISETP.GT.AND P2, PT, R0, 0xd8, P0 ;  /* 0x000000d80000780c */ /* 0x000fe20000744270 */
[-C--:B------:R-:W-:Y:S02]  /*192b0*/  FMUL R133, R133, R2.reuse ;  /* 0x0000000285857220 */ /* 0x080fe40000400000 */
[----:B------:R-:W-:Y:S01]  /*192c0*/  @P3 STG.E.U16 desc[UR36][R6.64+0x1a2], R131 ;  /* 0x0001a28306003986 */ /* 0x000fe2000c101524 */
[----:B------:R-:W-:-:S03]  /*192d0*/  FMUL R134, R134, R2 ;  /* 0x0000000286867220 */ /* 0x000fc60000400000 */
[----:B------:R-:W-:Y:S01]  /*192e0*/  @P4 STG.E.U16 desc[UR36][R4.64+0x1b0], R132 ;  /* 0x0001b08404004986 */ /* 0x000fe2000c101524 */
[C---:B------:R-:W-:Y:S01]  /*192f0*/  ISETP.GT.AND P4, PT, R0.reuse, 0xd9, P0 ;  /* 0x000000d90000780c */ /* 0x040fe20000784270 */
[----:B------:R-:W-:Y:S01]  /*19300*/  FMUL R135, R135, R2 ;  /* 0x0000000287877220 */ /* 0x000fe20000400000 */
[----:B------:R-:W-:Y:S02]  /*19310*/  F2FP.BF16.F32.PACK_AB R133, RZ, R133 ;  /* 0x00000085ff85723e */ /* 0x000fe400000010ff */
[----:B------:R-:W-:Y:S02]  /*19320*/  F2FP.BF16.F32.PACK_AB R134, RZ, R134 ;  /* 0x00000086ff86723e */ /* 0x000fe400000010ff */
[----:B------:R-:W-:Y:S01]  /*19330*/  F2FP.BF16.F32.PACK_AB R135, RZ, R135 ;  /* 0x00000087ff87723e */ /* 0x000fe200000010ff */
[----:B------:R-:W-:Y:S01]  /*19340*/  @P5 STG.E.U16 desc[UR36][R4.64+0x1b2], R133 ;  /* 0x0001b28504005986 */ /* 0x000fe2000c101524 */
[----:B------:R-:W-:-:S03]  /*19350*/  ISETP.GT.AND P5, PT, R0, 0xe0, P1 ;  /* 0x000000e00000780c */ /* 0x000fc60000fa4270 */
[----:B------:R-:W-:Y:S01]  /*19360*/  @P2 STG.E.U16 desc[UR36][R6.64+0x1b0], R134 ;  /* 0x0001b08606002986 */ /* 0x000fe2000c101524 */
[----:B------:R-:W-:Y:S01]  /*19370*/  ISETP.GT.AND P2, PT, R0, 0xe1, P1 ;  /* 0x000000e10000780c */ /* 0x000fe20000f44270 */
[-C--:B------:R-:W-:Y:S01]  /*19380*/  FMUL R136, R136, R2.reuse ;  /* 0x0000000288887220 */ /* 0x080fe20000400000 */
[C---:B------:R-:W-:Y:S01]  /*19390*/  ISETP.GT.AND P3, PT, R0.reuse, 0xe0, P0 ;  /* 0x000000e00000780c */ /* 0x040fe20000764270 */
[----:B------:R-:W-:Y:S01]  /*193a0*/  @P4 STG.E.U16 desc[UR36][R6.64+0x1b2], R135 ;  /* 0x0001b28706004986 */ /* 0x000fe2000c101524 */
[-C--:B------:R-:W-:Y:S01]  /*193b0*/  FMUL R137, R137, R2.reuse ;  /* 0x0000000289897220 */ /* 0x080fe20000400000 */
[----:B------:R-:W-:Y:S01]  /*193c0*/  ISETP.GT.AND P4, PT, R0, 0xe1, P0 ;  /* 0x000000e10000780c */ /* 0x000fe20000784270 */
[-C--:B------:R-:W-:Y:S01]  /*193d0*/  FMUL R138, R138, R2.reuse ;  /* 0x000000028a8a7220 */ /* 0x080fe20000400000 */
[----:B------:R-:W-:Y:S01]  /*193e0*/  FMUL R139, R139, R2 ;  /* 0x000000028b8b7220 */ /* 0x000fe20000400000 */
[----:B------:R-:W-:Y:S02]  /*193f0*/  F2FP.BF16.F32.PACK_AB R136, RZ, R136 ;  /* 0x00000088ff88723e */ /* 0x000fe400000010ff */
[----:B------:R-:W-:-:S02]  /*19400*/  F2FP.BF16.F32.PACK_AB R137, RZ, R137 ;  /* 0x00000089ff89723e */ /* 0x000fc400000010ff */
[----:B------:R-:W-:Y:S02]  /*19410*/  F2FP.BF16.F32.PACK_AB R138, RZ, R138 ;  /* 0x0000008aff8a723e */ /* 0x000fe400000010ff */
[----:B------:R-:W-:Y:S01]  /*19420*/  F2FP.BF16.F32.PACK_AB R139, RZ, R139 ;  /* 0x0000008bff8b723e */ /* 0x000fe200000010ff */
[----:B------:R-:W-:Y:S01]  /*19430*/  @P5 STG.E.U16 desc[UR36][R4.64+0x1c0], R136 ;  /* 0x0001c08804005986 */ /* 0x000fe2000c101524 */
[----:B------:R-:W-:-:S03]  /*19440*/  ISETP.GT.AND P5, PT, R0, 0xe9, P1 ;  /* 0x000000e90000780c */ /* 0x000fc60000fa4270 */
[----:B------:R-:W-:Y:S01]  /*19450*/  @P2 STG.E.U16 desc[UR36][R4.64+0x1c2], R137 ;  /* 0x0001c28904002986 */ /* 0x000fe2000c101524 */
[C---:B------:R-:W-:Y:S02]  /*19460*/  ISETP.GT.AND P2, PT, R0.reuse, 0xe8, P1 ;  /* 0x000000e80000780c */ /* 0x040fe40000f44270 */
[C---:B------:R-:W-:Y:S01]  /*19470*/  ISETP.GT.AND P6, PT, R0.reuse, 0xe8, P0 ;  /* 0x000000e80000780c */ /* 0x040fe200007c4270 */
[----:B------:R-:W-:Y:S01]  /*19480*/  @P3 STG.E.U16 desc[UR36][R6.64+0x1c0], R138 ;  /* 0x0001c08a06003986 */ /* 0x000fe2000c101524 */
[----:B------:R-:W-:Y:S01]  /*19490*/  ISETP.GT.AND P3, PT, R0, 0xe9, P0 ;  /* 0x000000e90000780c */ /* 0x000fe20000764270 */
[-C--:B------:R-:W-:Y:S01]  /*194a0*/  FMUL R140, R140, R2.reuse ;  /* 0x000000028c8c7220 */ /* 0x080fe20000400000 */
[-C--:B------:R-:W-:Y:S01]  /*194b0*/  FMUL R141, R141, R2.reuse ;  /* 0x000000028d8d7220 */ /* 0x080fe20000400000 */
[----:B------:R-:W-:Y:S01]  /*194c0*/  @P4 STG.E.U16 desc[UR36][R6.64+0x1c2], R139 ;  /* 0x0001c28b06004986 */ /* 0x000fe2000c101524 */
[----:B------:R-:W-:Y:S01]  /*194d0*/  ISETP.GT.AND P4, PT, R0, 0xf0, P1 ;  /* 0x000000f00000780c */ /* 0x000fe20000f84270 */
[-C--:B------:R-:W-:Y:S01]  /*194e0*/  FMUL R142, R142, R2.reuse ;  /* 0x000000028e8e7220 */ /* 0x080fe20000400000 */
[-C--:B------:R-:W-:Y:S01]  /*194f0*/  FMUL R143, R143, R2.reuse ;  /* 0x000000028f8f7220 */ /* 0x080fe20000400000 */
[----:B------:R-:W-:Y:S01]  /*19500*/  FMUL R144, R144, R2 ;  /* 0x0000000290907220 */ /* 0x000fe20000400000 */
[----:B------:R-:W-:-:S02]  /*19510*/  F2FP.BF16.F32.PACK_AB R140, RZ, R140 ;  /* 0x0000008cff8c723e */ /* 0x000fc400000010ff */
[----:B------:R-:W-:Y:S02]  /*19520*/  F2FP.BF16.F32.PACK_AB R141, RZ, R141 ;  /* 0x0000008dff8d723e */ /* 0x000fe400000010ff */
[----:B------:R-:W-:Y:S02]  /*19530*/  F2FP.BF16.F32.PACK_AB R142, RZ, R142 ;  /* 0x0000008eff8e723e */ /* 0x000fe400000010ff */
[----:B------:R-:W-:Y:S02]  /*19540*/  F2FP.BF16.F32.PACK_AB R143, RZ, R143 ;  /* 0x0000008fff8f723e */ /* 0x000fe400000010ff */
[----:B------:R-:W-:Y:S01]  /*19550*/  F2FP.BF16.F32.PACK_AB R144, RZ, R144 ;  /* 0x00000090ff90723e */ /* 0x000fe200000010ff */
[----:B------:R-:W-:Y:S01]  /*19560*/  @P2 STG.E.U16 desc[UR36][R4.64+0x1d0], R140 ;  /* 0x0001d08c04002986 */ /* 0x000fe2000c101524 */
[----:B------:R-:W-:-:S03]  /*19570*/  ISETP.GT.AND P2, PT, R0, 0xf1, P1 ;  /* 0x000000f10000780c */ /* 0x000fc60000f44270 */
[----:B------:R-:W-:Y:S01]  /*19580*/  @P5 STG.E.U16 desc[UR36][R4.64+0x1d2], R141 ;  /* 0x0001d28d04005986 */ /* 0x000fe2000c101524 */
[----:B------:R-:W-:-:S03]  /*19590*/  ISETP.GT.AND P5, PT, R0, 0xf0, P0 ;  /* 0x000000f00000780c */ /* 0x000fc600007a4270 */
[----:B------:R-:W-:Y:S01]  /*195a0*/  @P6 STG.E.U16 desc[UR36][R6.64+0x1d0], R142 ;  /* 0x0001d08e06006986 */ /* 0x000fe2000c101524 */
[----:B------:R-:W-:-:S03]  /*195b0*/  FMUL R145, R145, R2 ;  /* 0x0000000291917220 */ /* 0x000fc60000400000 */
[----:B------:R-:W-:Y:S01]  /*195c0*/  @P3 STG.E.U16 desc[UR36][R6.64+0x1d2], R143 ;  /* 0x0001d28f06003986 */ /* 0x000fe2000c101524 */
[----:B------:R-:W-:-:S03]  /*195d0*/  ISETP.GT.AND P3, PT, R0, 0xf8, P1 ;  /* 0x000000f80000780c */ /* 0x000fc60000f64270 */
[----:B------:R-:W-:Y:S01]  /*195e0*/  @P4 STG.E.U16 desc[UR36][R4.64+0x1e0], R144 ;  /* 0x0001e09004004986 */ /* 0x000fe2000c101524 */
[----:B------:R-:W-:Y:S01]  /*195f0*/  ISETP.GT.AND P4, PT, R0, 0xf1, P0 ;  /* 0x000000f10000780c */ /* 0x000fe20000784270 */
[-C--:B------:R-:W-:Y:S01]  /*19600*/  FMUL R146, R146, R2.reuse ;  /* 0x0000000292927220 */ /* 0x080fe20000400000 */
[C---:B------:R-:W-:Y:S01]  /*19610*/  ISETP.GT.AND P1, PT, R0.reuse, 0xf9, P1 ;  /* 0x000000f90000780c */ /* 0x040fe20000f24270 */
[-C--:B------:R-:W-:Y:S01]  /*19620*/  FMUL R147, R147, R2.reuse ;  /* 0x0000000293937220 */ /* 0x080fe20000400000 */
[----:B------:R-:W-:Y:S01]  /*19630*/  ISETP.GT.AND P6, PT, R0, 0xf8, P0 ;  /* 0x000000f80000780c */ /* 0x000fe200007c4270 */
[-C--:B------:R-:W-:Y:S01]  /*19640*/  FMUL R148, R148, R2.reuse ;  /* 0x0000000294947220 */ /* 0x080fe20000400000 */
[----:B------:R-:W-:Y:S01]  /*19650*/  FMUL R149, R149, R2 ;  /* 0x0000000295957220 */ /* 0x000fe20000400000 */
[----:B------:R-:W-:Y:S02]  /*19660*/  F2FP.BF16.F32.PACK_AB R145, RZ, R145 ;  /* 0x00000091ff91723e */ /* 0x000fe400000010ff */
[----:B------:R-:W-:-:S02]  /*19670*/  F2FP.BF16.F32.PACK_AB R146, RZ, R146 ;  /* 0x00000092ff92723e */ /* 0x000fc400000010ff */
[----:B------:R-:W-:Y:S02]  /*19680*/  ISETP.GT.AND P0, PT, R0, 0xf9, P0 ;  /* 0x000000f90000780c */ /* 0x000fe40000704270 */
[----:B------:R-:W-:Y:S01]  /*19690*/  F2FP.BF16.F32.PACK_AB R147, RZ, R147 ;  /* 0x00000093ff93723e */ /* 0x000fe200000010ff */
[----:B------:R-:W-:Y:S01]  /*196a0*/  FMUL R150, R150, R2 ;  /* 0x0000000296967220 */ /* 0x000fe20000400000 */
[----:B------:R-:W-:Y:S02]  /*196b0*/  F2FP.BF16.F32.PACK_AB R148, RZ, R148 ;  /* 0x00000094ff94723e */ /* 0x000fe400000010ff */
[----:B------:R-:W-:Y:S01]  /*196c0*/  F2FP.BF16.F32.PACK_AB R149, RZ, R149 ;  /* 0x00000095ff95723e */ /* 0x000fe200000010ff */
[----:B------:R-:W-:Y:S01]  /*196d0*/  FMUL R151, R151, R2 ;  /* 0x0000000297977220 */ /* 0x000fe20000400000 */
[----:B------:R-:W-:Y:S01]  /*196e0*/  @P2 STG.E.U16 desc[UR36][R4.64+0x1e2], R145 ;  /* 0x0001e29104002986 */ /* 0x000fe2000c101524 */
[----:B------:R-:W-:-:S03]  /*196f0*/  F2FP.BF16.F32.PACK_AB R150, RZ, R150 ;  /* 0x00000096ff96723e */ /* 0x000fc600000010ff */
[----:B------:R-:W-:Y:S01]  /*19700*/  @P5 STG.E.U16 desc[UR36][R6.64+0x1e0], R146 ;  /* 0x0001e09206005986 */ /* 0x000fe2000c101524 */
[----:B------:R-:W-:-:S03]  /*19710*/  F2FP.BF16.F32.PACK_AB R151, RZ, R151 ;  /* 0x00000097ff97723e */ /* 0x000fc600000010ff */
[----:B------:R-:W-:Y:S04]  /*19720*/  @P4 STG.E.U16 desc[UR36][R6.64+0x1e2], R147 ;  /* 0x0001e29306004986 */ /* 0x000fe8000c101524 */
[----:B------:R-:W-:Y:S04]  /*19730*/  @P3 STG.E.U16 desc[UR36][R4.64+0x1f0], R148 ;  /* 0x0001f09404003986 */ /* 0x000fe8000c101524 */
[----:B------:R0:W-:Y:S02]  /*19740*/  @P1 STG.E.U16 desc[UR36][R4.64+0x1f2], R149 ;  /* 0x0001f29504001986 */ /* 0x0001e4000c101524 */
[----:B0-----:R-:W-:Y:S01]  /*19750*/  @P6 IMAD.MOV.U32 R4, RZ, RZ, R6 ;  /* 0x000000ffff046224 */ /* 0x001fe200078e0006 */
[----:B------:R-:W-:-:S05]  /*19760*/  @P6 MOV R5, R7 ;  /* 0x0000000700056202 */ /* 0x000fca0000000f00 */
[----:B------:R0:W-:Y:S04]  /*19770*/  @P6 STG.E.U16 desc[UR36][R4.64+0x1f0], R150 ;  /* 0x0001f09604006986 */ /* 0x0001e8000c101524 */
[----:B------:R0:W-:Y:S02]  /*19780*/  @P0 STG.E.U16 desc[UR36][R6.64+0x1f2], R151 ;  /* 0x0001f29706000986 */ /* 0x0001e4000c101524 */
.L_x_536:
[----:B------:R-:W-:Y:S05]  /*19790*/  BSYNC B0 ;  /* 0x0000000000007941 */ /* 0x000fea0003800000 */
.L_x_28:
[----:B0-----:R-:W2:Y:S04]  /*197a0*/  LDL.LU R5, [R1+0x200] ;  /* 0x0002000001057983 */ /* 0x001ea80000300800 */
[----:B------:R-:W2:Y:S01]  /*197b0*/  LDL.LU R4, [R1+0x204] ;  /* 0x0002040001047983 */ /* 0x000ea20000300800 */
[----:B------:R-:W-:Y:S01]  /*197c0*/  ULDC UR4, c[0x0][0xc] ;  /* 0x0000030000047ab9 */ /* 0x000fe20000000800 */
[----:B------:R-:W-:Y:S01]  /*197d0*/  ULDC UR5, c[0x0][0x10] ;  /* 0x0000040000057ab9 */ /* 0x000fe20000000800 */
[----:B-----5:R-:W2:Y:S01]  /*197e0*/  LDC R3, c[0x0][0x14] ;  /* 0x00000500ff037b82 */ /* 0x020ea20000000800 */
[----:B------:R-:W-:Y:S01]  /*197f0*/  UIMAD.WIDE.U32 UR4, UR4, UR5, URZ ;  /* 0x00000005040472a5 */ /* 0x000fe2000f8e003f */
[----:B----4-:R-:W-:Y:S01]  /*19800*/  PRMT R0, RZ, 0x7610, R0 ;  /* 0x00007610ff007816 */ /* 0x010fe20000000000 */
[----:B------:R-:W-:Y:S01]  /*19810*/  UMOV UR42, 0xffffffff ;  /* 0xffffffff002a7882 */ /* 0x000fe20000000000 */
[----:B------:R-:W-:-:S03]  /*19820*/  UMOV UR43, 0xffffffff ;  /* 0xffffffff002b7882 */ /* 0x000fc60000000000 */
[----:B--2---:R-:W-:-:S04]  /*19830*/  IMAD.WIDE.U32 R4, R3, UR4, R4 ;  /* 0x0000000403047c25 */ /* 0x004fc8000f8e0004 */
[----:B------:R-:W-:Y:S01]  /*19840*/  IMAD R3, R3, UR5, RZ ;  /* 0x0000000503037c24 */ /* 0x000fe2000f8e02ff */
[----:B------:R-:W-:Y:S01]  /*19850*/  ULDC.64 UR4, c[0x0][0x650] ;  /* 0x0001940000047ab9 */ /* 0x000fe20000000a00 */
[----:B------:R-:W-:Y:S01]  /*19860*/  IMAD.MOV.U32 R7, RZ, RZ, R4 ;  /* 0x000000ffff077224 */ /* 0x000fe200078e0004 */
[----:B------:R-:W-:Y:S01]  /*19870*/  ISETP.GE.U32.AND P0, PT, R4, UR4, PT ;  /* 0x0000000404007c0c */ /* 0x000fe2000bf06070 */
[----:B------:R-:W-:-:S05]  /*19880*/  IMAD.IADD R6, R5, 0x1, R3 ;  /* 0x0000000105067824 */ /* 0x000fca00078e0203 */
[----:B------:R0:W-:Y:S01]  /*19890*/  STL [R1+0x200], R6 ;  /* 0x0002000601007387 */ /* 0x0001e20000100800 */
[----:B------:R-:W-:-:S03]  /*198a0*/  ISETP.GE.U32.AND.EX P0, PT, R6, UR5, PT, P0 ;  /* 0x0000000506007c0c */ /* 0x000fc6000bf06100 */
[----:B------:R0:W-:Y:S10]  /*198b0*/  STL [R1+0x204], R7 ;  /* 0x0002040701007387 */ /* 0x0001f40000100800 */
[----:B0-----:R-:W-:Y:S05]  /*198c0*/  @P0 BRA `(.L_x_537) ;  /* 0x0000000400880947 */ /* 0x001fea0003800000 */
[----:B------:R-:W0:Y:S01]  /*198d0*/  S2UR UR6, SR_CTAID.X ;  /* 0x00000000000679c3 */ /* 0x000e220000002500 */
[----:B------:R-:W-:Y:S01]  /*198e0*/  ULDC.64 UR12, c[0x0][0x628] ;  /* 0x00018a00000c7ab9 */ /* 0x000fe20000000a00 */
[----:B------:R-:W-:Y:S01]  /*198f0*/  ULDC UR4, c[0x0][0x150] ;  /* 0x0000540000047ab9 */ /* 0x000fe20000000800 */
[----:B------:R-:W-:Y:S01]  /*19900*/  ISETP.NE.U32.AND P0, PT, RZ, UR12, PT ;  /* 0x0000000cff007c0c */ /* 0x000fe2000bf05070 */
[----:B------:R-:W-:Y:S01]  /*19910*/  ULDC UR15, c[0x0][0x630] ;  /* 0x00018c00000f7ab9 */ /* 0x000fe20000000800 */
[C---:B------:R-:W-:Y:S01]  /*19920*/  R2UR UR16, R7.reuse ;  /* 0x00000000071072ca */ /* 0x040fe200000e0000 */
[----:B------:R-:W-:Y:S01]  /*19930*/  ULDC UR19, c[0x0][0x154] ;  /* 0x0000550000137ab9 */ /* 0x000fe20000000800 */
[----:B------:R-:W-:Y:S01]  /*19940*/  ISETP.NE.AND.EX P0, PT, RZ, UR13, PT, P0 ;  /* 0x0000000dff007c0c */ /* 0x000fe2000bf05300 */
[----:B------:R-:W2:Y:S01]  /*19950*/  S2UR UR18, SR_CTAID.Y ;  /* 0x00000000001279c3 */ /* 0x000ea20000002600 */
[----:B------:R-:W-:Y:S02]  /*19960*/  R2UR UR17, R6 ;  /* 0x00000000061172ca */ /* 0x000fe400000e0000 */
[----:B------:R-:W-:-:S02]  /*19970*/  R2UR UR10, R7 ;  /* 0x00000000070a72ca */ /* 0x000fc400000e0000 */
[----:B------:R-:W-:Y:S02]  /*19980*/  R2UR UR11, R6 ;  /* 0x00000000060b72ca */ /* 0x000fe400000e0000 */
[----:B0-----:R-:W-:-:S05]  /*19990*/  I2FP.F32.U32 R0, UR6 ;  /* 0x0000000600007c45 */ /* 0x001fca0008201000 */
[----:B------:R-:W-:-:S04]  /*199a0*/  FMUL R0, R0, UR4 ;  /* 0x0000000400007c20 */ /* 0x000fc80008400000 */
[----:B------:R0:W4:Y:S01]  /*199b0*/  F2I.U32.TRUNC.NTZ R3, R0 ;  /* 0x0000000000037305 */ /* 0x000122000020f000 */
[----:B--2---:R-:W-:Y:S05]  /*199c0*/  @!P0 BRA `(.L_x_538) ;  /* 0x0000000000308947 */ /* 0x004fea0003800000 */
        /* <DEDUP_REMOVED lines=12> */
.L_x_538:
[----:B------:R-:W-:Y:S01]  /*19a90*/  USHF.R.U64 UR43, UR10, UR15, UR11 ;  /* 0x0000000f0a2b7299 */ /* 0x000fe2000800120b */
[----:B0-----:R-:W-:Y:S01]  /*19aa0*/  I2FP.F32.U32 R0, UR18 ;  /* 0x0000001200007c45 */ /* 0x001fe20008201000 */
[----:B------:R-:W-:Y:S02]  /*19ab0*/  USHF.R.U32.HI UR4, URZ, UR15, UR11 ;  /* 0x0000000f3f047299 */ /* 0x000fe4000801160b */
        /* <DEDUP_REMOVED lines=8> */
[----:B------:R-:W-:Y:S01]  /*19b40*/  UIMAD.WIDE.U32 UR8, UR10, UR12, UR8 ;  /* 0x0000000c0a0872a5 */ /* 0x000fe2000f8e0008 */
[----:B----4-:R-:W-:Y:S01]  /*19b50*/  R2UR UR12, R3 ;  /* 0x00000000030c72ca */ /* 0x010fe200000e0000 */
[----:B------:R-:W-:Y:S01]  /*19b60*/  UIMAD UR10, UR10, UR13, UR4 ;  /* 0x0000000d0a0a72a4 */ /* 0x000fe2000f8e0204 */
[----:B------:R-:W-:Y:S01]  /*19b70*/  ULDC UR11, c[0x0][0x618] ;  /* 0x00018600000b7ab9 */ /* 0x000fe20000000800 */
[----:B------:R-:W-:Y:S02]  /*19b80*/  ULDC UR21, c[0x0][0x658] ;  /* 0x0001960000157ab9 */ /* 0x000fe40000000800 */
[----:B------:R-:W-:Y:S01]  /*19b90*/  UIADD3 UR9, UR9, UR10, URZ ;  /* 0x0000000a09097290 */ /* 0x000fe2000fffe03f */
[----:B------:R-:W-:Y:S01]  /*19ba0*/  UMOV UR15, 0xffffffff ;  /* 0xffffffff000f7882 */ /* 0x000fe20000000000 */
[----:B------:R-:W-:Y:S01]  /*19bb0*/  ULDC.64 UR4, c[0x0][0x640] ;  /* 0x0001900000047ab9 */ /* 0x000fe20000000a00 */
[----:B------:R-:W-:Y:S01]  /*19bc0*/  USHF.L.U32 UR15, UR15, UR21, URZ ;  /* 0x000000150f0f7299 */ /* 0x000fe2000800063f */
[----:B------:R-:W-:Y:S01]  /*19bd0*/  ISETP.NE.U32.AND P0, PT, RZ, UR4, PT ;  /* 0x00000004ff007c0c */ /* 0x000fe2000bf05070 */
[----:B------:R-:W-:-:S02]  /*19be0*/  USHF.R.U64 UR16, UR8, UR11, UR9 ;  /* 0x0000000b08107299 */ /* 0x000fc40008001209 */
[----:B------:R-:W-:Y:S01]  /*19bf0*/  USHF.R.U32.HI UR8, URZ, UR11, UR9 ;  /* 0x0000000b3f087299 */ /* 0x000fe20008011609 */
[----:B0-----:R-:W-:Y:S01]  /*19c00*/  R2UR UR14, R0 ;  /* 0x00000000000e72ca */ /* 0x001fe200000e0000 */
[----:B------:R-:W-:Y:S01]  /*19c10*/  ULDC UR17, c[0x0][0x608] ;  /* 0x0001820000117ab9 */ /* 0x000fe20000000800 */
[----:B------:R-:W-:Y:S01]  /*19c20*/  ULOP3.LUT UR41, URZ, UR15, URZ, 0x33, !UPT ;  /* 0x0000000f3f297292 */ /* 0x000fe2000f8e333f */
[----:B------:R-:W-:Y:S01]  /*19c30*/  ISETP.NE.AND.EX P0, PT, RZ, UR5, PT, P0 ;  /* 0x00000005ff007c0c */ /* 0x000fe2000bf05300 */
[----:B------:R-:W-:Y:S02]  /*19c40*/  USHF.R.U64 UR15, UR16, UR17, UR8 ;  /* 0x00000011100f7299 */ /* 0x000fe40008001208 */
[----:B------:R-:W-:Y:S02]  /*19c50*/  USHF.R.U32.HI UR8, URZ, UR17, UR8 ;  /* 0x000000113f087299 */ /* 0x000fe40008011608 */
[----:B------:R-:W-:Y:S02]  /*19c60*/  UIADD3 UR12, -UR12, URZ, URZ ;  /* 0x0000003f0c0c7290 */ /* 0x000fe4000fffe13f */
[----:B------:R-:W-:Y:S01]  /*19c70*/  USHF.R.U64 UR17, UR15, UR21, UR8 ;  /* 0x000000150f117299 */ /* 0x000fe20008001208 */
[----:B------:R-:W-:Y:S01]  /*19c80*/  UMOV UR19, 0x1 ;  /* 0x0000000100137882 */ /* 0x000fe20000000000 */
[----:B------:R-:W-:Y:S01]  /*19c90*/  ULDC UR13, c[0x0][0x144] ;  /* 0x00005100000d7ab9 */ /* 0x000fe20000000800 */
[----:B------:R-:W-:Y:S01]  /*19ca0*/  ULDC UR7, c[0x0][0x600] ;  /* 0x0001800000077ab9 */ /* 0x000fe20000000800 */
[----:B------:R-:W-:-:S02]  /*19cb0*/  USHF.L.U32 UR24, UR19, UR21, URZ ;  /* 0x0000001513187299 */ /* 0x000fc4000800063f */
[----:B------:R-:W-:Y:S02]  /*19cc0*/  USHF.R.U32.HI UR8, URZ, UR21, UR8 ;  /* 0x000000153f087299 */ /* 0x000fe40008011608 */
[----:B------:R-:W-:Y:S02]  /*19cd0*/  UIMAD UR21, UR13, UR12, UR6 ;  /* 0x0000000c0d1572a4 */ /* 0x000fe4000f8e0206 */
[----:B------:R-:W-:Y:S02]  /*19ce0*/  UIADD3 UR20, UR7, -0x1, URZ ;  /* 0xffffffff07147890 */ /* 0x000fe4000fffe03f */
[----:B------:R-:W-:Y:S01]  /*19cf0*/  UIADD3 UR19, -UR14, URZ, URZ ;  /* 0x0000003f0e137290 */ /* 0x000fe2000fffe13f */
        /* <DEDUP_REMOVED lines=17> */
.L_x_539:
[----:B------:R-:W-:Y:S01]  /*19e10*/  UISETP.NE.AND UP0, UPT, UR45, URZ, UPT ;  /* 0x0000003f2d00728c */ /* 0x000fe2000bf05270 */
[----:B------:R-:W-:Y:S01]  /*19e20*/  IMAD.MOV.U32 R0, RZ, RZ, 0x1 ;  /* 0x00000001ff007424 */ /* 0x000fe200078e00ff */
[----:B------:R-:W-:Y:S02]  /*19e30*/  USHF.R.U64 UR4, UR6, UR22, UR8 ;  /* 0x0000001606047299 */ /* 0x000fe40008001208 */
[----:B------:R-:W-:Y:S02]  /*19e40*/  ULOP3.LUT UR41, UR15, UR41, URZ, 0xc0, !UPT ;  /* 0x000000290f297292 */ /* 0x000fe4000f8ec03f */
[----:B------:R-:W-:Y:S02]  /*19e50*/  UIADD3 UR5, -UR4, URZ, URZ ;  /* 0x0000003f04057290 */ /* 0x000fe4000fffe13f */
[----:B------:R-:W-:Y:S02]  /*19e60*/  UIMAD UR41, UR24, UR4, UR41 ;  /* 0x00000004182972a4 */ /* 0x000fe4000f8e0229 */
[----:B------:R-:W-:-:S02]  /*19e70*/  ULOP3.LUT UR16, UR16, UR20, URZ, 0xc0, !UPT ;  /* 0x0000001410107292 */ /* 0x000fc4000f8ec03f */
[----:B------:R-:W-:Y:S02]  /*19e80*/  @UP0 UIMAD UR21, UR25, UR19, UR18 ;  /* 0x00000013191502a4 */ /* 0x000fe4000f8e0212 */
[----:B------:R-:W-:-:S03]  /*19e90*/  UIMAD UR4, UR5, UR23, UR17 ;  /* 0x00000017050472a4 */ /* 0x000fc6000f8e0211 */
[----:B------:R-:W-:Y:S01]  /*19ea0*/  ULDC UR5, c[0x0][0x610] ;  /* 0x0001840000057ab9 */ /* 0x000fe20000000800 */
[----:B------:R-:W-:Y:S02]  /*19eb0*/  UIMAD UR4, UR4, UR7, UR16 ;  /* 0x00000007040472a4 */ /* 0x000fe4000f8e0210 */
[----:B------:R-:W-:-:S04]  /*19ec0*/  UIMAD UR41, UR41, UR5, UR21 ;  /* 0x00000005292972a4 */ /* 0x000fc8000f8e0215 */
[----:B------:R-:W-:Y:S02]  /*19ed0*/  USEL UR42, UR4, UR41, !UP0 ;  /* 0x00000029042a7287 */ /* 0x000fe4000c000000 */
[----:B------:R-:W-:-:S12]  /*19ee0*/  USEL UR41, UR41, UR4, !UP0 ;  /* 0x0000000429297287 */ /* 0x000fd8000c000000 */
.L_x_537:
[----:B------:R-:W-:-:S13]  /*19ef0*/  LOP3.LUT P0, RZ, R0, 0xff, RZ, 0xc0, !PT ;  /* 0x000000ff00ff7812 */ /* 0x000fda000780c0ff */
[----:B------:R-:W-:Y:S05]  /*19f00*/  @P0 BRA `(.L_x_540) ;  /* 0xfffffe7000780947 */ /* 0x000fea000383ffff */
[----:B------:R-:W-:Y:S05]  /*19f10*/  EXIT ;  /* 0x000000000000794d */ /* 0x000fea0003800000 */
.L_x_3:
[----:B------:R-:W2:Y:S01]  /*19f20*/  LDL R5, [R1+0x204] ;  /* 0x0002040001057983 */ /* 0x000ea20000100800 */
[----:B------:R-:W-:-:S03]  /*19f30*/  ULDC.64 UR8, c[0x0][0x650] ;  /* 0x0001940000087ab9 */ /* 0x000fc60000000a00 */
[----:B------:R-:W3:Y:S01]  /*19f40*/  LDL R4, [R1+0x200] ;  /* 0x0002000001047983 */ /* 0x000ee20000100800 */
[----:B------:R-:W-:Y:S01]  /*19f50*/  PRMT R0, RZ, 0x7610, R0 ;  /* 0x00007610ff007816 */ /* 0x000fe20000000000 */
[----:B------:R-:W-:Y:S01]  /*19f60*/  IMAD.MOV.U32 R2, RZ, RZ, -0x1 ;  /* 0xffffffffff027424 */ /* 0x000fe200078e00ff */
[----:B------:R-:W-:Y:S01]  /*19f70*/  MOV R3, 0xffffffff ;  /* 0xffffffff00037802 */ /* 0x000fe20000000f00 */
[----:B------:R-:W-:Y:S01]  /*19f80*/  IMAD.MOV.U32 R9, RZ, RZ, -0x1 ;  /* 0xffffffffff097424 */ /* 0x000fe200078e00ff */
[----:B--2---:R-:W-:-:S04]  /*19f90*/  ISETP.GE.U32.AND P0, PT, R5, UR8, PT ;  /* 0x0000000805007c0c */ /* 0x004fc8000bf06070 */
[----:B---3--:R-:W-:-:S13]  /*19fa0*/  ISETP.GE.U32.AND.EX P0, PT, R4, UR9, PT, P0 ;  /* 0x0000000904007c0c */ /* 0x008fda000bf06100 */
[----:B------:R-:W-:Y:S05]  /*19fb0*/  @P0 BRA `(.L_x_541) ;  /* 0x00000004008c0947 */ /* 0x000fea0003800000 */
[----:B------:R-:W-:Y:S01]  /*19fc0*/  I2FP.F32.U32 R0, UR4 ;  /* 0x0000000400007c45 */ /* 0x000fe20008201000 */
[----:B0-----:R-:W-:Y:S01]  /*19fd0*/  ULDC.64 UR16, c[0x0][0x628] ;  /* 0x00018a0000107ab9 */ /* 0x001fe20000000a00 */
        /* <DEDUP_REMOVED lines=24> */
.L_x_542:
        /* <DEDUP_REMOVED lines=24> */
[----:B------:R-:W-:Y:S01]  /*1a2e0*/  UMOV UR19, 0x1 ;  /* 0x0000000100137882 */ /* 0x000fe20000000000 */
[----:B------:R-:W-:Y:S01]  /*1a2f0*/  ULDC UR20, c[0x0][0x608] ;  /* 0x0001820000147ab9 */ /* 0x000fe20000000800 */
[----:B------:R-:W-:Y:S01]  /*1a300*/  USHF.L.U32 UR26, UR19, UR23, URZ ;  /* 0x00000017131a7299 */ /* 0x000fe2000800063f */
[----:B------:R-:W-:Y:S01]  /*1a310*/  ISETP.NE.AND.EX P0, PT, RZ, UR9, PT, P0 ;  /* 0x00000009ff007c0c */ /* 0x000fe2000bf05300 */
[----:B------:R-:W-:Y:S02]  /*1a320*/  USHF.R.U64 UR19, UR18, UR20, UR11 ;  /* 0x0000001412137299 */ /* 0x000fe4000800120b */
[----:B------:R-:W-:Y:S02]  /*1a330*/  USHF.R.U32.HI UR11, URZ, UR20, UR11 ;  /* 0x000000143f0b7299 */ /* 0x000fe4000801160b */
[----:B------:R-:W-:-:S02]  /*1a340*/  UIADD3 UR15, -UR15, URZ, URZ ;  /* 0x0000003f0f0f7290 */ /* 0x000fc4000fffe13f */
[----:B------:R-:W-:Y:S01]  /*1a350*/  USHF.R.U64 UR20, UR19, UR23, UR11 ;  /* 0x0000001713147299 */ /* 0x000fe2000800120b */
[----:B------:R-:W-:Y:S01]  /*1a360*/  ULDC UR16, c[0x0][0x144] ;  /* 0x0000510000107ab9 */ /* 0x000fe20000000800 */
[----:B------:R-:W-:Y:S01]  /*1a370*/  ULDC UR6, c[0x0][0x600] ;  /* 0x0001800000067ab9 */ /* 0x000fe20000000800 */
[----:B------:R-:W-:Y:S02]  /*1a380*/  USHF.R.U32.HI UR11, URZ, UR23, UR11 ;  /* 0x000000173f0b7299 */ /* 0x000fe4000801160b */
[----:B------:R-:W-:Y:S02]  /*1a390*/  UIMAD UR23, UR16, UR15, UR4 ;  /* 0x0000000f101772a4 */ /* 0x000fe4000f8e0204 */
[----:B------:R-:W-:Y:S02]  /*1a3a0*/  UIADD3 UR22, UR6, -0x1, URZ ;  /* 0xffffffff06167890 */ /* 0x000fe4000fffe03f */
[----:B------:R-:W-:Y:S02]  /*1a3b0*/  ULOP3.LUT UR27, URZ, UR13, URZ, 0x33, !UPT ;  /* 0x0000000d3f1b7292 */ /* 0x000fe4000f8e333f */
        /* <DEDUP_REMOVED lines=18> */
.L_x_543:
[----:B------:R-:W-:Y:S01]  /*1a4e0*/  UISETP.NE.AND UP0, UPT, UR45, URZ, UPT ;  /* 0x0000003f2d00728c */ /* 0x000fe2000bf05270 */
[----:B------:R-:W-:Y:S01]  /*1a4f0*/  IMAD.MOV.U32 R0, RZ, RZ, 0x1 ;  /* 0x00000001ff007424 */ /* 0x000fe200078e00ff */
[----:B------:R-:W-:Y:S01]  /*1a500*/  USHF.R.U64 UR8, UR4, UR24, UR11 ;  /* 0x0000001804087299 */ /* 0x000fe2000800120b */
[----:B------:R-:W-:Y:S01]  /*1a510*/  MOV R9, UR5 ;  /* 0x0000000500097c02 */ /* 0x000fe20008000f00 */
[----:B------:R-:W-:Y:S02]  /*1a520*/  ULOP3.LUT UR4, UR19, UR27, URZ, 0xc0, !UPT ;  /* 0x0000001b13047292 */ /* 0x000fe4000f8ec03f */
[----:B------:R-:W-:Y:S02]  /*1a530*/  ULOP3.LUT UR18, UR18, UR22, URZ, 0xc0, !UPT ;  /* 0x0000001612127292 */ /* 0x000fe4000f8ec03f */
[----:B------:R-:W-:-:S03]  /*1a540*/  UIMAD UR4, UR26, UR8, UR4 ;  /* 0x000000081a0472a4 */ /* 0x000fc6000f8e0204 */
[----:B------:R-:W-:Y:S02]  /*1a550*/  @UP0 UIMAD UR23, UR28, UR21, UR7 ;  /* 0x000000151c1702a4 */ /* 0x000fe4000f8e0207 */
[----:B------:R-:W-:-:S03]  /*1a560*/  UIADD3 UR7, -UR8, URZ, URZ ;  /* 0x0000003f08077290 */ /* 0x000fc6000fffe13f */
[----:B------:R-:W-:Y:S01]  /*1a570*/  ULDC UR8, c[0x0][0x610] ;  /* 0x0001840000087ab9 */ /* 0x000fe20000000800 */
[----:B------:R-:W-:Y:S02]  /*1a580*/  UIMAD UR7, UR7, UR25, UR20 ;  /* 0x00000019070772a4 */ /* 0x000fe4000f8e0214 */
[----:B------:R-:W-:Y:S02]  /*1a590*/  UIMAD UR4, UR4, UR8, UR23 ;  /* 0x00000008040472a4 */ /* 0x000fe4000f8e0217 */
[----:B------:R-:W-:-:S04]  /*1a5a0*/  UIMAD UR7, UR7, UR6, UR18 ;  /* 0x00000006070772a4 */ /* 0x000fc8000f8e0212 */
[----:B------:R-:W-:Y:S02]  /*1a5b0*/  USEL UR6, UR7, UR4, !UP0 ;  /* 0x0000000407067287 */ /* 0x000fe4000c000000 */
[----:B------:R-:W-:-:S04]  /*1a5c0*/  USEL UR4, UR4, UR7, !UP0 ;  /* 0x0000000704047287 */ /* 0x000fc8000c000000 */
[----:B------:R-:W-:Y:S02]  /*1a5d0*/  IMAD.U32 R2, RZ, RZ, UR6 ;  /* 0x00000006ff027e24 */ /* 0x000fe4000f8e00ff */
[----:B------:R-:W-:-:S07]  /*1a5e0*/  IMAD.U32 R3, RZ, RZ, UR4 ;  /* 0x00000004ff037e24 */ /* 0x000fce000f8e00ff */
.L_x_541:
[----:B------:R-:W-:-:S08]  /*1a5f0*/  NOP ;  /* 0x0000000000007918 */ /* 0x000fd00000000000 */
[----:B0-----:R-:W0:-:S00]  /*1a600*/  USETMAXREG.DEALLOC.CTAPOOL 0x18 ;  /* 0x00000018000079c8 */ /* 0x001e0000080e0500 */
[----:B------:R-:W-:-:S13]  /*1a610*/  ISETP.NE.AND P0, PT, RZ, UR10, PT ;  /* 0x0000000aff007c0c */ /* 0x000fda000bf05270 */
[----:B------:R-:W-:Y:S05]  /*1a620*/  @P0 EXIT ;  /* 0x000000000000094d */ /* 0x000fea0003800000 */
[----:B0-----:R-:W-:Y:S01]  /*1a630*/  LOP3.LUT P0, RZ, R0, 0xff, RZ, 0xc0, !PT ;  /* 0x000000ff00ff7812 */ /* 0x001fe2000780c0ff */
[----:B------:R-:W-:Y:S01]  /*1a640*/  IMAD.MOV.U32 R0, RZ, RZ, 0x1 ;  /* 0x00000001ff007424 */ /* 0x000fe200078e00ff */
[----:B------:R-:W-:-:S11]  /*1a650*/  MOV R6, RZ ;  /* 0x000000ff00067202 */ /* 0x000fd60000000f00 */
[----:B------:R-:W-:Y:S05]  /*1a660*/  @!P0 BRA `(.L_x_544) ;  /* 0x0000000c005c8947 */ /* 0x000fea0003800000 */
[----:B------:R-:W0:Y:S01]  /*1a670*/  S2R R4, SR_TID.X ;  /* 0x0000000000047919 */ /* 0x000e220000002100 */
[----:B------:R-:W-:Y:S01]  /*1a680*/  ULDC UR4, c[0x0][0x28c] ;  /* 0x0000a30000047ab9 */ /* 0x000fe20000000800 */
[----:B------:R-:W-:Y:S01]  /*1a690*/  ULDC UR6, c[0x0][0x658] ;  /* 0x0001960000067ab9 */ /* 0x000fe20000000800 */
[----:B------:R-:W-:Y:S01]  /*1a6a0*/  UIADD3 UR10, UR4, 0x3f, URZ ;  /* 0x0000003f040a7890 */ /* 0x000fe2000fffe03f */
[----:B------:R-:W-:Y:S01]  /*1a6b0*/  BSSY B0, `(.L_x_544) ;  /* 0x00000d2000007945 */ /* 0x000fe20003800000 */
[----:B------:R-:W-:Y:S01]  /*1a6c0*/  UMOV UR7, 0xffffffff ;  /* 0xffffffff00077882 */ /* 0x000fe20000000000 */
[----:B------:R-:W-:Y:S01]  /*1a6d0*/  ULDC UR5, c[0x0][0x600] ;  /* 0x0001800000057ab9 */ /* 0x000fe20000000800 */
[----:B------:R-:W-:Y:S01]  /*1a6e0*/  UMOV UR9, 0x1 ;  /* 0x0000000100097882 */ /* 0x000fe20000000000 */
[----:B------:R-:W-:Y:S01]  /*1a6f0*/  USHF.L.U32 UR7, UR7, UR6, URZ ;  /* 0x0000000607077299 */ /* 0x000fe2000800063f */
[----:B------:R-:W-:Y:S01]  /*1a700*/  IMAD.MOV.U32 R8, RZ, RZ, 0x1 ;  /* 0x00000001ff087424 */ /* 0x000fe200078e00ff */
[----:B------:R-:W-:Y:S01]  /*1a710*/  UIADD3 UR4, UR5, -0x1, URZ ;  /* 0xffffffff05047890 */ /* 0x000fe2000fffe03f */
[----:B------:R-:W-:Y:S01]  /*1a720*/  IMAD.MOV.U32 R0, RZ, RZ, 0x1 ;  /* 0x00000001ff007424 */ /* 0x000fe200078e00ff */
[----:B------:R-:W-:Y:S01]  /*1a730*/  USHF.R.S32.HI UR11, URZ, 0x1f, UR10 ;  /* 0x0000001f3f0b7899 */ /* 0x000fe2000801140a */
[----:B------:R-:W-:Y:S01]  /*1a740*/  IMAD.MOV.U32 R6, RZ, RZ, RZ ;  /* 0x000000ffff067224 */ /* 0x000fe200078e00ff */
[----:B------:R-:W-:Y:S01]  /*1a750*/  ULDC UR8, c[0x0][0xc] ;  /* 0x0000030000087ab9 */ /* 0x000fe20000000800 */
[----:B------:R-:W-:-:S02]  /*1a760*/  USHF.L.U32 UR5, UR9, UR6, URZ ;  /* 0x0000000609057299 */ /* 0x000fc4000800063f */
[----:B------:R-:W-:Y:S01]  /*1a770*/  ULEA.HI UR11, UR11, UR10, URZ, 0x6 ;  /* 0x0000000a0b0b7291 */ /* 0x000fe2000f8f303f */
[----:B------:R-:W-:Y:S01]  /*1a780*/  ULDC UR9, c[0x0][0x10] ;  /* 0x0000040000097ab9 */ /* 0x000fe20000000800 */
[----:B------:R-:W-:Y:S02]  /*1a790*/  ULOP3.LUT UR6, URZ, UR7, URZ, 0x33, !UPT ;  /* 0x000000073f067292 */ /* 0x000fe4000f8e333f */
[----:B------:R-:W-:Y:S01]  /*1a7a0*/  UIMAD.WIDE.U32 UR8, UR8, UR9, URZ ;  /* 0x00000009080872a5 */ /* 0x000fe2000f8e003f */
[----:B------:R-:W-:Y:S01]  /*1a7b0*/  ULDC UR7, c[0x0][0x14] ;  /* 0x0000050000077ab9 */ /* 0x000fe20000000800 */
[----:B------:R-:W-:Y:S02]  /*1a7c0*/  USHF.R.S32.HI UR18, URZ, 0x6, UR11 ;  /* 0x000000063f127899 */ /* 0x000fe4000801140b */
[----:B------:R-:W-:Y:S02]  /*1a7d0*/  UIMAD.WIDE.U32 UR20, UR8, UR7, URZ ;  /* 0x00000007081472a5 */ /* 0x000fe4000f8e003f */
[----:B------:R-:W-:-:S02]  /*1a7e0*/  UIMAD UR13, UR9, UR7, URZ ;  /* 0x00000007090d72a4 */ /* 0x000fc4000f8e023f */
[----:B------:R-:W-:Y:S01]  /*1a7f0*/  ULOP3.LUT UR24, UR40, 0x2, URZ, 0xfc, !UPT ;  /* 0x0000000228187892 */ /* 0x000fe2000f8efc3f */
[C---:B0-----:R-:W-:Y:S01]  /*1a800*/  LOP3.LUT P2, RZ, R4.reuse, 0x7f, RZ, 0xc0, !PT ;  /* 0x0000007f04ff7812 */ /* 0x041fe2000784c0ff */
[----:B------:R-:W-:Y:S01]  /*1a810*/  UIADD3 UR13, UR21, UR13, URZ ;  /* 0x0000000d150d7290 */ /* 0x000fe2000fffe03f */
[----:B------:R-:W-:Y:S01]  /*1a820*/  LOP3.LUT P0, RZ, R4, 0x1f, RZ, 0xc0, !PT ;  /* 0x0000001f04ff7812 */ /* 0x000fe2000780c0ff */
[----:B------:R-:W-:Y:S01]  /*1a830*/  UIADD3 UR25, UR18, 0x1, URZ ;  /* 0x0000000112197890 */ /* 0x000fe2000fffe03f */
[----:B------:R-:W-:Y:S02]  /*1a840*/  ULDC.64 UR22, c[0x0][0x198] ;  /* 0x0000660000167ab9 */ /* 0x000fe40000000a00 */
[----:B------:R-:W-:-:S13]  /*1a850*/  PLOP3.LUT P0, PT, P0, P2, PT, 0x8a, 0x0 ;  /* 0x000000000000781c */ /* 0x000fda0000705172 */
.L_x_556:
[----:B------:R-:W-:-:S03]  /*1a860*/  UMOV UR7, 0xffffffff ;  /* 0xffffffff00077882 */ /* 0x000fc60000000000 */
[----:B------:R-:W-:Y:S05]  /*1a870*/  BRA.DIV UR7, `(.L_x_545) ;  /* 0x0000000e07a47947 */ /* 0x000fea000b800000 */
[----:B------:R-:W-:-:S13]  /*1a880*/  ELECT P6, URZ, PT ;  /* 0x00000000003f782f */ /* 0x000fda00038c0000 */
.L_x_566:
[----:B------:R-:W0:Y:S01]  /*1a890*/  LDC R4, c[0x0][0x28c] ;  /* 0x0000a300ff047b82 */ /* 0x000e220000000800 */
[----:B------:R-:W-:Y:S01]  /*1a8a0*/  BSSY B1, `(.L_x_546) ;  /* 0x0000035000017945 */ /* 0x000fe20003800000 */
[----:B0-----:R-:W-:-:S13]  /*1a8b0*/  ISETP.LT.OR P6, PT, R4, 0x1, !P6 ;  /* 0x000000010400780c */ /* 0x001fda00077c1670 */
[----:B------:R-:W-:Y:S05]  /*1a8c0*/  @P6 BRA `(.L_x_547) ;  /* 0x0000000000c86947 */ /* 0x000fea0003800000 */
[----:B------:R-:W-:Y:S01]  /*1a8d0*/  IMAD.SHL.U32 R11, R3, 0x100, RZ ;  /* 0x00000100030b7824 */ /* 0x000fe200078e00ff */
[----:B------:R-:W-:Y:S01]  /*1a8e0*/  SHF.L.U32 R2, R2, 0x8, RZ ;  /* 0x0000000802027819 */ /* 0x000fe200000006ff */
[----:B------:R-:W-:Y:S01]  /*1a8f0*/  IMAD.MOV.U32 R12, RZ, RZ, RZ ;  /* 0x000000ffff0c7224 */ /* 0x000fe200078e00ff */
[----:B------:R-:W-:Y:S01]  /*1a900*/  MOV R3, R0 ;  /* 0x0000000000037202 */ /* 0x000fe20000000f00 */
[----:B------:R-:W-:Y:S02]  /*1a910*/  IMAD.U32 R14, RZ, RZ, UR25 ;  /* 0x00000019ff0e7e24 */ /* 0x000fe4000f8e00ff */
[----:B------:R-:W-:-:S07]  /*1a920*/  IMAD.MOV.U32 R4, RZ, RZ, R6 ;  /* 0x000000ffff047224 */ /* 0x000fce00078e0006 */
.L_x_551:
[----:B------:R-:W0:Y:S01]  /*1a930*/  S2R R10, SR_CgaCtaId ;  /* 0x00000000000a7919 */ /* 0x000e220000008800 */
[----:B------:R-:W-:Y:S01]  /*1a940*/  MOV R5, 0x400 ;  /* 0x0000040000057802 */ /* 0x000fe20000000f00 */
[----:B------:R-:W1:Y:S03]  /*1a950*/  @!P2 LDC R7, c[0x0][0x500] ;  /* 0x00014000ff07ab82 */ /* 0x000e660000000800 */
[----:B0-----:R-:W-:Y:S02]  /*1a960*/  LEA R13, R10, R5, 0x18 ;  /* 0x000000050a0d7211 */ /* 0x001fe400078ec0ff */
[----:B------:R-:W-:-:S03]  /*1a970*/  SHF.L.U32 R5, R3, 0x1f, RZ ;  /* 0x0000001f03057819 */ /* 0x000fc600000006ff */
[----:B------:R-:W-:-:S04]  /*1a980*/  IMAD R10, R4, 0x8, R13 ;  /* 0x00000008040a7824 */ /* 0x000fc800078e020d */
[----:B------:R-:W0:Y:S02]  /*1a990*/  SYNCS.PHASECHK.TRANS64.TRYWAIT P1, [R10+URZ+0x18], R5 ;  /* 0x000018050a0075a7 */ /* 0x000e24000802017f */
[----:B01----:R-:W-:Y:S05]  /*1a9a0*/  @!P1 BRA `(.L_x_548) ;  /* 0x0000000c00789947 */ /* 0x003fea0003800000 */
.L_x_567:
[----:B------:R-:W-:Y:S01]  /*1a9b0*/  UPRMT UR7, UR24, 0x9910, URZ ;  /* 0x0000991018077896 */ /* 0x000fe2000800003f */
[----:B------:R1:W-:Y:S03]  /*1a9c0*/  @!P2 SYNCS.ARRIVE.TRANS64 RZ, [R10+URZ], R7 ;  /* 0x000000070affa9a7 */ /* 0x0003e6000800003f */
[----:B------:R-:W-:-:S06]  /*1a9d0*/  UISETP.NE.AND UP0, UPT, UR7, 0x2, UPT ;  /* 0x000000020700788c */ /* 0x000fcc000bf05270 */
[----:B------:R-:W-:-:S13]  /*1a9e0*/  PLOP3.LUT P1, PT, PT, PT, UP0, 0x80, 0x0 ;  /* 0x000000000000781c */ /* 0x000fda0003f2f008 */
[----:B-1----:R-:W-:Y:S05]  /*1a9f0*/  @P1 BRA `(.L_x_549) ;  /* 0x0000000000041947 */ /* 0x002fea0003800000 */
[----:B------:R-:W-:Y:S01]  /*1aa00*/  BPT.TRAP 0x1 ;  /* 0x000000040000795c */ /* 0x000fe20000300000 */
.L_x_549:
[----:B------:R-:W-:Y:S05]  /*1aa10*/  @P0 BRA `(.L_x_550) ;  /* 0x0000000000040947 */ /* 0x000fea0003800000 */
[----:B------:R-:W-:Y:S01]  /*1aa20*/  BPT.TRAP 0x1 ;  /* 0x000000040000795c */ /* 0x000fe20000300000 */
.L_x_550:
[----:B------:R-:W-:Y:S01]  /*1aa30*/  IMAD R13, R4, 0x8000, R13 ;  /* 0x00008000040d7824 */ /* 0x000fe200078e020d */
[----:B------:R-:W-:Y:S01]  /*1aa40*/  R2UR UR9, R10 ;  /* 0x000000000a0972ca */ /* 0x000fe200000e0000 */
[----:B------:R-:W-:Y:S01]  /*1aa50*/  VIADD R14, R14, 0xffffffff ;  /* 0xffffffff0e0e7836 */ /* 0x000fe20000000000 */
[----:B------:R-:W-:Y:S01]  /*1aa60*/  UIADD3 UR14, UP0, UR22, 0xf0, URZ ;  /* 0x000000f0160e7890 */ /* 0x000fe2000ff1e03f */
[----:B------:R-:W-:Y:S01]  /*1aa70*/  R2UR UR11, R11 ;  /* 0x000000000b0b72ca */ /* 0x000fe200000e0000 */
[----:B------:R-:W-:Y:S01]  /*1aa80*/  UIADD3 UR26, UP1, UR22, 0x1f0, URZ ;  /* 0x000001f0161a7890 */ /* 0x000fe2000ff3e03f */
[----:B------:R-:W-:Y:S01]  /*1aa90*/  R2UR UR7, R13 ;  /* 0x000000000d0772ca */ /* 0x000fe200000e0000 */
[----:B------:R-:W-:Y:S01]  /*1aaa0*/  UIADD3.X UR15, URZ, UR23, URZ, UP0, !UPT ;  /* 0x000000173f0f7290 */ /* 0x000fe200087fe43f */
[----:B------:R-:W-:Y:S01]  /*1aab0*/  R2UR UR10, R12 ;  /* 0x000000000c0a72ca */ /* 0x000fe200000e0000 */
[----:B------:R-:W-:Y:S01]  /*1aac0*/  UIADD3.X UR27, URZ, UR23, URZ, UP1, !UPT ;  /* 0x000000173f1b7290 */ /* 0x000fe20008ffe43f */
[----:B------:R-:W-:Y:S01]  /*1aad0*/  R2UR UR12, R9 ;  /* 0x00000000090c72ca */ /* 0x000fe200000e0000 */
[----:B------:R-:W-:Y:S01]  /*1aae0*/  UMOV UR16, 0x0 ;  /* 0x0000000000107882 */ /* 0x000fe20000000000 */
[----:B------:R-:W-:Y:S01]  /*1aaf0*/  R2UR UR19, R2 ;  /* 0x00000000021372ca */ /* 0x000fe200000e0000 */
[----:B------:R-:W-:Y:S01]  /*1ab00*/  UMOV UR17, 0x10000000 ;  /* 0x1000000000117882 */ /* 0x000fe20000000000 */
[----:B------:R-:W-:Y:S01]  /*1ab10*/  ISETP.GT.AND P3, PT, R14, 0x1, PT ;  /* 0x000000010e00780c */ /* 0x000fe20003f64270 */
[----:B------:R-:W-:Y:S01]  /*1ab20*/  VIADD R12, R12, 0x40 ;  /* 0x000000400c0c7836 */ /* 0x000fe20000000000 */
[----:B------:R-:W-:-:S03]  /*1ab30*/  IADD3 R4, R4, 0x1, RZ ;  /* 0x0000000104047810 */ /* 0x000fc60007ffe0ff */
[----:B------:R-:W-:Y:S01]  /*1ab40*/  UIADD3 UR8, UR7, 0x100, URZ ;  /* 0x0000010007087890 */ /* 0x000fe2000fffe03f */
[----:B------:R-:W-:Y:S01]  /*1ab50*/  ISETP.NE.AND P1, PT, R4, 0x3, PT ;  /* 0x000000030400780c */ /* 0x000fe20003f25270 */
[----:B------:R-:W-:-:S03]  /*1ab60*/  UIADD3 UR7, UR7, 0x18100, URZ ;  /* 0x0001810007077890 */ /* 0x000fc6000fffe03f */
[----:B0-----:R-:W-:Y:S02]  /*1ab70*/  SEL R10, RZ, 0x1, P1 ;  /* 0x00000001ff0a7807 */ /* 0x001fe40000800000 */
[----:B------:R-:W-:Y:S02]  /*1ab80*/  SEL R4, R4, RZ, P1 ;  /* 0x000000ff04047207 */ /* 0x000fe40000800000 */
[----:B------:R0:W-:Y:S01]  /*1ab90*/  UTMALDG.3D [UR8], [UR14], desc[UR16] ;  /* 0x000010080e0075b4 */ /* 0x0001e20008011000 */
[----:B------:R-:W-:Y:S01]  /*1aba0*/  LOP3.LUT R3, R3, R10, RZ, 0x3c, !PT ;  /* 0x0000000a03037212 */ /* 0x000fe200078e3cff */
[----:B0-----:R-:W-:Y:S01]  /*1abb0*/  UMOV UR8, UR7 ;  /* 0x0000000700087c82 */ /* 0x001fe20008000000 */
[----:B------:R-:W-:Y:S02]  /*1abc0*/  UMOV UR11, UR19 ;  /* 0x00000013000b7c82 */ /* 0x000fe40008000000 */
[----:B------:R0:W-:Y:S02]  /*1abd0*/  UTMALDG.3D [UR8], [UR26], desc[UR16] ;  /* 0x000010081a0075b4 */ /* 0x0001e40008011000 */
[----:B0-----:R-:W-:Y:S05]  /*1abe0*/  @P3 BRA `(.L_x_551) ;  /* 0xfffffffc00503947 */ /* 0x001fea000383ffff */
.L_x_547:
[----:B------:R-:W-:Y:S05]  /*1abf0*/  BSYNC B1 ;  /* 0x0000000000017941 */ /* 0x000fea0003800000 */
.L_x_546:
[----:B------:R-:W2:Y:S01]  /*1ac00*/  LDL.LU R15, [R1+0x200] ;  /* 0x00020000010f7983 */ /* 0x000ea20000300800 */
[----:B------:R-:W-:Y:S01]  /*1ac10*/  LOP3.LUT P1, RZ, R8, 0xff, RZ, 0xc0, !PT ;  /* 0x000000ff08ff7812 */ /* 0x000fe2000782c0ff */
[----:B------:R-:W-:Y:S01]  /*1ac20*/  VIADD R6, R6, UR18 ;  /* 0x0000001206067c36 */ /* 0x000fe20008000000 */
[----:B------:R-:W-:Y:S01]  /*1ac30*/  ULDC.64 UR8, c[0x0][0x650] ;  /* 0x0001940000087ab9 */ /* 0x000fe20000000a00 */
[----:B------:R-:W3:Y:S01]  /*1ac40*/  LDL.LU R13, [R1+0x204] ;  /* 0x00020400010d7983 */ /* 0x000ee20000300800 */
[----:B------:R-:W-:Y:S01]  /*1ac50*/  UISETP.GE.U32.AND UP0, UPT, UR18, 0x3, UPT ;  /* 0x000000031200788c */ /* 0x000fe2000bf06070 */
[----:B------:R-:W-:Y:S01]  /*1ac60*/  BSSY B1, `(.L_x_552) ;  /* 0x0000074000017945 */ /* 0x000fe20003800000 */
[----:B------:R-:W-:Y:S01]  /*1ac70*/  IMAD.MOV.U32 R9, RZ, RZ, -0x1 ;  /* 0xffffffffff097424 */ /* 0x000fe200078e00ff */
[----:B------:R-:W-:Y:S02]  /*1ac80*/  PRMT R4, RZ, 0x7610, R4 ;  /* 0x00007610ff047816 */ /* 0x000fe40000000004 */
[----:B------:R-:W-:-:S02]  /*1ac90*/  PRMT R8, RZ, 0x7610, R8 ;  /* 0x00007610ff087816 */ /* 0x000fc40000000008 */
[----:B------:R-:W-:Y:S02]  /*1aca0*/  PLOP3.LUT P3, PT, PT, PT, UP0, 0x80, 0x0 ;  /* 0x000000000000781c */ /* 0x000fe40003f6f008 */
[----:B------:R-:W0:Y:S01]  /*1acb0*/  @P1 S2R R3, SR_CgaCtaId ;  /* 0x0000000000031919 */ /* 0x000e220000008800 */
[----:B------:R-:W-:-:S04]  /*1acc0*/  @P1 MOV R2, 0x400 ;  /* 0x0000040000021802 */ /* 0x000fc80000000f00 */
[----:B0-----:R-:W-:-:S04]  /*1acd0*/  @P1 LEA R2, R3, R2, 0x18 ;  /* 0x0000000203021211 */ /* 0x001fc800078ec0ff */
[----:B------:R0:W-:Y:S01]  /*1ace0*/  @P1 SYNCS.ARRIVE.TRANS64.A1T0 RZ, [R2+URZ+0x48], RZ ;  /* 0x000048ff02ff19a7 */ /* 0x0001e2000810003f */
[----:B------:R-:W-:Y:S02]  /*1acf0*/  ISETP.GT.U32.AND P1, PT, R6, 0x2, PT ;  /* 0x000000020600780c */ /* 0x000fe40003f24070 */
[----:B0-----:R-:W-:-:S04]  /*1ad00*/  MOV R2, UR18 ;  /* 0x0000001200027c02 */ /* 0x001fc80008000f00 */
[----:B------:R-:W-:Y:S01]  /*1ad10*/  ISETP.LT.U32.AND P1, PT, R2, 0x3, P1 ;  /* 0x000000030200780c */ /* 0x000fe20000f21070 */
[----:B------:R-:W-:-:S04]  /*1ad20*/  IMAD.WIDE.U32 R2, R6, -0x55555555, RZ ;  /* 0xaaaaaaab06027825 */ /* 0x000fc800078e00ff */
[----:B------:R-:W-:Y:S01]  /*1ad30*/  IMAD.MOV.U32 R2, RZ, RZ, -0x1 ;  /* 0xffffffffff027424 */ /* 0x000fe200078e00ff */
[----:B------:R-:W-:Y:S02]  /*1ad40*/  SHF.R.U32.HI R5, RZ, 0x1, R3 ;  /* 0x00000001ff057819 */ /* 0x000fe40000011603 */
[----:B------:R-:W-:-:S03]  /*1ad50*/  SEL R3, RZ, 0x1, !P1 ;  /* 0x00000001ff037807 */ /* 0x000fc60004800000 */
[----:B------:R-:W-:Y:S01]  /*1ad60*/  IMAD R6, R5, -0x3, R6 ;  /* 0xfffffffd05067824 */ /* 0x000fe200078e0206 */
[----:B------:R-:W-:Y:S01]  /*1ad70*/  LOP3.LUT R0, R0, R3, RZ, 0x3c, !PT ;  /* 0x0000000300007212 */ /* 0x000fe200078e3cff */
[----:B------:R-:W-:-:S03]  /*1ad80*/  IMAD.MOV.U32 R3, RZ, RZ, -0x1 ;  /* 0xffffffffff037424 */ /* 0x000fc600078e00ff */
[----:B------:R-:W-:Y:S02]  /*1ad90*/  @P3 LOP3.LUT R0, R0, 0x1, R5, 0x78, !PT ;  /* 0x0000000100003812 */ /* 0x000fe400078e7805 */
[----:B---3--:R-:W-:-:S04]  /*1ada0*/  IADD3 R13, P1, R13, UR20, RZ ;  /* 0x000000140d0d7c10 */ /* 0x008fc8000ff3e0ff */
[----:B--2---:R-:W-:Y:S01]  /*1adb0*/  IADD3.X R15, R15, UR13, RZ, P1, !PT ;  /* 0x0000000d0f0f7c10 */ /* 0x004fe20008ffe4ff */
[----:B------:R0:W-:Y:S01]  /*1adc0*/  STL [R1+0x204], R13 ;  /* 0x0002040d01007387 */ /* 0x0001e20000100800 */
[----:B------:R-:W-:-:S03]  /*1add0*/  ISETP.GE.U32.AND P1, PT, R13, UR8, PT ;  /* 0x000000080d007c0c */ /* 0x000fc6000bf26070 */
[----:B------:R0:W-:Y:S01]  /*1ade0*/  STL [R1+0x200], R15 ;  /* 0x0002000f01007387 */ /* 0x0001e20000100800 */
[----:B------:R-:W-:-:S13]  /*1adf0*/  ISETP.GE.U32.AND.EX P1, PT, R15, UR9, PT, P1 ;  /* 0x000000090f007c0c */ /* 0x000fda000bf26110 */
[----:B0-----:R-:W-:Y:S05]  /*1ae00*/  @P1 BRA `(.L_x_553) ;  /* 0x0000000400641947 */ /* 0x001fea0003800000 */
[----:B------:R-:W0:Y:S01]  /*1ae10*/  S2R R7, SR_CTAID.X ;  /* 0x0000000000077919 */ /* 0x000e220000002500 */
[----:B------:R-:W-:Y:S01]  /*1ae20*/  ULDC UR7, c[0x0][0x150] ;  /* 0x0000540000077ab9 */ /* 0x000fe20000000800 */
[----:B------:R-:W1:Y:S01]  /*1ae30*/  LDC R4, c[0x0][0x144] ;  /* 0x00005100ff047b82 */ /* 0x000e620000000800 */
[----:B------:R-:W-:Y:S01]  /*1ae40*/  UISETP.NE.AND UP0, UPT, UR45, URZ, UPT ;  /* 0x0000003f2d00728c */ /* 0x000fe2000bf05270 */
[----:B------:R-:W2:Y:S01]  /*1ae50*/  S2R R5, SR_CTAID.Y ;  /* 0x0000000000057919 */ /* 0x000ea20000002600 */
[----:B------:R-:W-:Y:S01]  /*1ae60*/  ULDC.64 UR8, c[0x0][0x628] ;  /* 0x00018a0000087ab9 */ /* 0x000fe20000000a00 */
[----:B------:R-:W-:-:S03]  /*1ae70*/  ULDC UR10, c[0x0][0x630] ;  /* 0x00018c00000a7ab9 */ /* 0x000fc60000000800 */
[----:B------:R-:W-:Y:S01]  /*1ae80*/  PLOP3.LUT P1, PT, PT, PT, UP0, 0x80, 0x0 ;  /* 0x000000000000781c */ /* 0x000fe20003f2f008 */
[----:B------:R-:W3:Y:S01]  /*1ae90*/  LDC R10, c[0x0][0x148] ;  /* 0x00005200ff0a7b82 */ /* 0x000ee20000000800 */
[----:B0-----:R-:W-:Y:S02]  /*1aea0*/  I2FP.F32.U32 R2, R7 ;  /* 0x0000000700027245 */ /* 0x001fe40000201000 */
[----:B--2---:R-:W-:-:S03]  /*1aeb0*/  I2FP.F32.U32 R3, R5 ;  /* 0x0000000500037245 */ /* 0x004fc60000201000 */
[----:B------:R-:W-:Y:S01]  /*1aec0*/  FMUL R2, R2, UR7 ;  /* 0x0000000702027c20 */ /* 0x000fe20008400000 */
[----:B------:R-:W-:Y:S02]  /*1aed0*/  ULDC UR7, c[0x0][0x154] ;  /* 0x0000550000077ab9 */ /* 0x000fe40000000800 */
[----:B------:R-:W-:-:S03]  /*1aee0*/  FMUL R9, R3, UR7 ;  /* 0x0000000703097c20 */ /* 0x000fc60008400000 */
[----:B------:R-:W0:Y:S08]  /*1aef0*/  F2I.U32.TRUNC.NTZ R2, R2 ;  /* 0x0000000200027305 */ /* 0x000e30000020f000 */
[----:B------:R-:W2:Y:S01]  /*1af00*/  F2I.U32.TRUNC.NTZ R9, R9 ;  /* 0x0000000900097305 */ /* 0x000ea2000020f000 */
[----:B0-----:R-:W-:Y:S01]  /*1af10*/  IADD3 R3, -R2, RZ, RZ ;  /* 0x000000ff02037210 */ /* 0x001fe20007ffe1ff */
[----:B------:R-:W-:-:S04]  /*1af20*/  IMAD.MOV.U32 R2, RZ, RZ, R13 ;  /* 0x000000ffff027224 */ /* 0x000fc800078e000d */
[----:B-1----:R-:W-:Y:S02]  /*1af30*/  IMAD R7, R4, R3, R7 ;  /* 0x0000000304077224 */ /* 0x002fe400078e0207 */
[----:B--2---:R-:W-:-:S04]  /*1af40*/  IMAD.MOV R3, RZ, RZ, -R9 ;  /* 0x000000ffff037224 */ /* 0x004fc800078e0a09 */
[----:B---3--:R-:W-:Y:S01]  /*1af50*/  @P1 IMAD R7, R10, R3, R5 ;  /* 0x000000030a071224 */ /* 0x008fe200078e0205 */
[----:B------:R-:W-:Y:S01]  /*1af60*/  ISETP.NE.U32.AND P1, PT, RZ, UR8, PT ;  /* 0x00000008ff007c0c */ /* 0x000fe2000bf25070 */
[----:B------:R-:W-:-:S03]  /*1af70*/  IMAD.MOV.U32 R3, RZ, RZ, R15 ;  /* 0x000000ffff037224 */ /* 0x000fc600078e000f */
[----:B------:R-:W-:-:S13]  /*1af80*/  ISETP.NE.AND.EX P1, PT, RZ, UR9, PT, P1 ;  /* 0x00000009ff007c0c */ /* 0x000fda000bf25310 */
[----:B------:R-:W-:Y:S05]  /*1af90*/  @!P1 BRA `(.L_x_554) ;  /* 0x0000000000289947 */ /* 0x000fea0003800000 */
[----:B------:R-:W-:Y:S02]  /*1afa0*/  ULDC UR7, c[0x0][0x634] ;  /* 0x00018d0000077ab9 */ /* 0x000fe40000000800 */
[----:B------:R-:W-:-:S04]  /*1afb0*/  IADD3 R3, P1, R13, UR7, RZ ;  /* 0x000000070d037c10 */ /* 0x000fc8000ff3e0ff */
[----:B------:R-:W-:-:S05]  /*1afc0*/  IADD3.X R9, RZ, R15, RZ, P1, !PT ;  /* 0x0000000fff097210 */ /* 0x000fca0000ffe4ff */
[----:B------:R-:W-:-:S04]  /*1afd0*/  IMAD.WIDE.U32 R4, R9, UR8, RZ ;  /* 0x0000000809047c25 */ /* 0x000fc8000f8e00ff */
[----:B------:R-:W-:-:S04]  /*1afe0*/  IMAD.WIDE.U32 R4, P1, R3, UR9, R4 ;  /* 0x0000000903047c25 */ /* 0x000fc8000f820004 */
[----:B------:R-:W-:-:S04]  /*1aff0*/  IMAD.WIDE.U32 R2, R3, UR8, RZ ;  /* 0x0000000803027c25 */ /* 0x000fc8000f8e00ff */
[----:B------:R-:W-:Y:S01]  /*1b000*/  IMAD.MOV.U32 R2, RZ, RZ, R5 ;  /* 0x000000ffff027224 */ /* 0x000fe200078e0005 */
[----:B------:R-:W-:Y:S01]  /*1b010*/  IADD3 RZ, P3, R3, R4, RZ ;  /* 0x0000000403ff7210 */ /* 0x000fe20007f7e0ff */
[----:B------:R-:W-:-:S04]  /*1b020*/  IMAD.X R3, RZ, RZ, RZ, P1 ;  /* 0x000000ffff037224 */ /* 0x000fc800008e06ff */
[----:B------:R-:W-:-:S08]  /*1b030*/  IMAD.WIDE.U32.X R2, R9, UR9, R2, P3 ;  /* 0x0000000909027c25 */ /* 0x000fd000098e0402 */
.L_x_554:
[--C-:B------:R-:W-:Y:S01]  /*1b040*/  SHF.R.U64 R9, R2, UR10, R3.reuse ;  /* 0x0000000a02097c19 */ /* 0x100fe20008001203 */
[----:B------:R-:W-:Y:S01]  /*1b050*/  ULDC.64 UR8, c[0x0][0x620] ;  /* 0x0001880000087ab9 */ /* 0x000fe20000000a00 */
[----:B------:R-:W-:Y:S01]  /*1b060*/  SHF.R.U32.HI R2, RZ, UR10, R3 ;  /* 0x0000000aff027c19 */ /* 0x000fe20008011603 */
[----:B------:R-:W-:Y:S01]  /*1b070*/  IMAD.MOV.U32 R3, RZ, RZ, R15 ;  /* 0x000000ffff037224 */ /* 0x000fe200078e000f */
[----:B------:R-:W-:Y:S01]  /*1b080*/  IADD3 R11, P1, RZ, -R9, RZ ;  /* 0x80000009ff0b7210 */ /* 0x000fe20007f3e0ff */
[----:B------:R-:W-:-:S04]  /*1b090*/  ULDC UR7, c[0x0][0x618] ;  /* 0x0001860000077ab9 */ /* 0x000fc80000000800 */
[----:B------:R-:W-:-:S04]  /*1b0a0*/  IMAD.X R2, RZ, RZ, ~R2, P1 ;  /* 0x000000ffff027224 */ /* 0x000fc800008e0e02 */
[----:B------:R-:W-:-:S04]  /*1b0b0*/  IMAD R2, R2, UR8, RZ ;  /* 0x0000000802027c24 */ /* 0x000fc8000f8e02ff */
[----:B------:R-:W-:Y:S01]  /*1b0c0*/  IMAD R5, R11, UR9, R2 ;  /* 0x000000090b057c24 */ /* 0x000fe2000f8e0202 */
[----:B------:R-:W-:-:S05]  /*1b0d0*/  MOV R2, R13 ;  /* 0x0000000d00027202 */ /* 0x000fca0000000f00 */
[----:B------:R-:W-:Y:S01]  /*1b0e0*/  IMAD.WIDE.U32 R2, R11, UR8, R2 ;  /* 0x000000080b027c25 */ /* 0x000fe2000f8e0002 */
[----:B------:R-:W-:Y:S02]  /*1b0f0*/  ULDC.64 UR8, c[0x0][0x640] ;  /* 0x0001900000087ab9 */ /* 0x000fe40000000a00 */
[----:B------:R-:W-:Y:S01]  /*1b100*/  ISETP.NE.U32.AND P1, PT, RZ, UR8, PT ;  /* 0x00000008ff007c0c */ /* 0x000fe2000bf25070 */
[----:B------:R-:W-:-:S03]  /*1b110*/  IMAD.IADD R3, R3, 0x1, R5 ;  /* 0x0000000103037824 */ /* 0x000fc600078e0205 */
[----:B------:R-:W-:Y:S02]  /*1b120*/  ISETP.NE.AND.EX P1, PT, RZ, UR9, PT, P1 ;  /* 0x00000009ff007c0c */ /* 0x000fe4000bf25310 */
[--C-:B------:R-:W-:Y:S02]  /*1b130*/  SHF.R.U64 R10, R2, UR7, R3.reuse ;  /* 0x00000007020a7c19 */ /* 0x100fe40008001203 */
[----:B------:R-:W-:Y:S01]  /*1b140*/  SHF.R.U32.HI R3, RZ, UR7, R3 ;  /* 0x00000007ff037c19 */ /* 0x000fe20008011603 */
[----:B------:R-:W-:-:S03]  /*1b150*/  ULDC UR7, c[0x0][0x608] ;  /* 0x0001820000077ab9 */ /* 0x000fc60000000800 */
[--C-:B------:R-:W-:Y:S02]  /*1b160*/  SHF.R.U64 R12, R10, UR7, R3.reuse ;  /* 0x000000070a0c7c19 */ /* 0x100fe40008001203 */
[----:B------:R-:W-:Y:S01]  /*1b170*/  SHF.R.U32.HI R3, RZ, UR7, R3 ;  /* 0x00000007ff037c19 */ /* 0x000fe20008011603 */
[----:B------:R-:W-:-:S03]  /*1b180*/  ULDC UR7, c[0x0][0x658] ;  /* 0x0001960000077ab9 */ /* 0x000fc60000000800 */
[--C-:B------:R-:W-:Y:S02]  /*1b190*/  SHF.R.U64 R11, R12, UR7, R3.reuse ;  /* 0x000000070c0b7c19 */ /* 0x100fe40008001203 */
[----:B------:R-:W-:-:S03]  /*1b1a0*/  SHF.R.U32.HI R13, RZ, UR7, R3 ;  /* 0x00000007ff0d7c19 */ /* 0x000fc60008011603 */
[----:B------:R-:W-:Y:S01]  /*1b1b0*/  IMAD.MOV.U32 R2, RZ, RZ, R11 ;  /* 0x000000ffff027224 */ /* 0x000fe200078e000b */
[----:B------:R-:W-:Y:S01]  /*1b1c0*/  MOV R3, R13 ;  /* 0x0000000d00037202 */ /* 0x000fe20000000f00 */
[----:B------:R-:W-:Y:S06]  /*1b1d0*/  @!P1 BRA `(.L_x_555) ;  /* 0x0000000000289947 */ /* 0x000fec0003800000 */
[----:B------:R-:W-:Y:S02]  /*1b1e0*/  ULDC UR7, c[0x0][0x64c] ;  /* 0x0001930000077ab9 */ /* 0x000fe40000000800 */
[----:B------:R-:W-:-:S05]  /*1b1f0*/  IADD3 R3, P1, R11, UR7, RZ ;  /* 0x000000070b037c10 */ /* 0x000fca000ff3e0ff */
[----:B------:R-:W-:-:S04]  /*1b200*/  IMAD.X R13, RZ, RZ, R13, P1 ;  /* 0x000000ffff0d7224 */ /* 0x000fc800008e060d */
[----:B------:R-:W-:-:S04]  /*1b210*/  IMAD.WIDE.U32 R4, R13, UR8, RZ ;  /* 0x000000080d047c25 */ /* 0x000fc8000f8e00ff */
[----:B------:R-:W-:-:S04]  /*1b220*/  IMAD.WIDE.U32 R4, P1, R3, UR9, R4 ;  /* 0x0000000903047c25 */ /* 0x000fc8000f820004 */
[----:B------:R-:W-:-:S04]  /*1b230*/  IMAD.WIDE.U32 R2, R3, UR8, RZ ;  /* 0x0000000803027c25 */ /* 0x000fc8000f8e00ff */
[----:B------:R-:W-:Y:S01]  /*1b240*/  IMAD.MOV.U32 R2, RZ, RZ, R5 ;  /* 0x000000ffff027224 */ /* 0x000fe200078e0005 */
[----:B------:R-:W-:Y:S01]  /*1b250*/  IADD3 RZ, P3, R3, R4, RZ ;  /* 0x0000000403ff7210 */ /* 0x000fe20007f7e0ff */
[----:B------:R-:W-:-:S04]  /*1b260*/  IMAD.X R3, RZ, RZ, RZ, P1 ;  /* 0x000000ffff037224 */ /* 0x000fc800008e06ff */
[----:B------:R-:W-:-:S08]  /*1b270*/  IMAD.WIDE.U32.X R2, R13, UR9, R2, P3 ;  /* 0x000000090d027c25 */ /* 0x000fd000098e0402 */
.L_x_555:
[----:B------:R-:W-:Y:S01]  /*1b280*/  ULDC UR7, c[0x0][0x648] ;  /* 0x0001920000077ab9 */ /* 0x000fe20000000800 */
[----:B------:R-:W-:Y:S01]  /*1b290*/  LOP3.LUT R12, R12, UR6, RZ, 0xc0, !PT ;  /* 0x000000060c0c7c12 */ /* 0x000fe2000f8ec0ff */
[----:B------:R-:W-:Y:S01]  /*1b2a0*/  UISETP.NE.AND UP0, UPT, UR45, URZ, UPT ;  /* 0x0000003f2d00728c */ /* 0x000fe2000bf05270 */
[----:B------:R-:W-:Y:S01]  /*1b2b0*/  SHF.R.U64 R3, R2, UR7, R3 ;  /* 0x0000000702037c19 */ /* 0x000fe20008001203 */
[----:B------:R-:W-:Y:S01]  /*1b2c0*/  ULDC UR7, c[0x0][0x638] ;  /* 0x00018e0000077ab9 */ /* 0x000fe20000000800 */
[----:B------:R-:W-:Y:S02]  /*1b2d0*/  LOP3.LUT R4, R10, UR4, RZ, 0xc0, !PT ;  /* 0x000000040a047c12 */ /* 0x000fe4000f8ec0ff */
[C---:B------:R-:W-:Y:S01]  /*1b2e0*/  IADD3 R2, -R3.reuse, RZ, RZ ;  /* 0x000000ff03027210 */ /* 0x040fe20007ffe1ff */
[----:B------:R-:W-:Y:S01]  /*1b2f0*/  IMAD R12, R3, UR5, R12 ;  /* 0x00000005030c7c24 */ /* 0x000fe2000f8e020c */
[----:B------:R-:W-:Y:S02]  /*1b300*/  PLOP3.LUT P1, PT, PT, PT, UP0, 0x40, 0x0 ;  /* 0x000000000000781c */ /* 0x000fe40003f2e808 */
[----:B------:R-:W-:Y:S01]  /*1b310*/  PLOP3.LUT P3, PT, PT, PT, UP0, 0x40, 0x0 ;  /* 0x000000000000781c */ /* 0x000fe20003f6e808 */
[----:B------:R-:W-:Y:S01]  /*1b320*/  IMAD R11, R2, UR7, R11 ;  /* 0x00000007020b7c24 */ /* 0x000fe2000f8e020b */
[----:B------:R-:W-:-:S02]  /*1b330*/  ULDC UR7, c[0x0][0x610] ;  /* 0x0001840000077ab9 */ /* 0x000fc40000000800 */
[----:B------:R-:W-:Y:S01]  /*1b340*/  IMAD R7, R12, UR7, R7 ;  /* 0x000000070c077c24 */ /* 0x000fe2000f8e0207 */
[----:B------:R-:W-:Y:S02]  /*1b350*/  ULDC UR7, c[0x0][0x600] ;  /* 0x0001800000077ab9 */ /* 0x000fe40000000800 */
[----:B------:R-:W-:-:S05]  /*1b360*/  IMAD R4, R11, UR7, R4 ;  /* 0x000000070b047c24 */ /* 0x000fca000f8e0204 */
[----:B------:R-:W-:Y:S02]  /*1b370*/  SEL R2, R4, R7, P1 ;  /* 0x0000000704027207 */ /* 0x000fe40000800000 */
[----:B------:R-:W-:Y:S01]  /*1b380*/  SEL R3, R7, R4, P3 ;  /* 0x0000000407037207 */ /* 0x000fe20001800000 */
[----:B------:R-:W-:-:S07]  /*1b390*/  IMAD.MOV.U32 R4, RZ, RZ, 0x1 ;  /* 0x00000001ff047424 */ /* 0x000fce00078e00ff */
.L_x_553:
[----:B------:R-:W-:Y:S05]  /*1b3a0*/  BSYNC B1 ;  /* 0x0000000000017941 */ /* 0x000fea0003800000 */
.L_x_552:
[----:B------:R-:W-:-:S13]  /*1b3b0*/  LOP3.LUT P1, RZ, R4, 0xff, RZ, 0xc0, !PT ;  /* 0x000000ff04ff7812 */ /* 0x000fda000782c0ff */
[----:B------:R-:W-:Y:S05]  /*1b3c0*/  @P1 BRA `(.L_x_556) ;  /* 0xfffffff400241947 */ /* 0x000fea000383ffff */
[----:B------:R-:W-:Y:S05]  /*1b3d0*/  BSYNC B0 ;  /* 0x0000000000007941 */ /* 0x000fea0003800000 */
.L_x_544:
[----:B------:R-:W-:-:S03]  /*1b3e0*/  UMOV UR7, 0xffffffff ;  /* 0xffffffff00077882 */ /* 0x000fc60000000000 */
[----:B------:R-:W-:Y:S05]  /*1b3f0*/  BRA.DIV UR7, `(.L_x_557) ;  /* 0x0000000207f87947 */ /* 0x000fea000b800000 */
[----:B------:R-:W-:-:S13]  /*1b400*/  ELECT P6, URZ, PT ;  /* 0x00000000003f782f */ /* 0x000fda00038c0000 */
.L_x_570:
[----:B------:R-:W-:Y:S04]  /*1b410*/  BSSY B0, `(.L_x_558) ;  /* 0x0000023000007945 */ /* 0x000fe80003800000 */
[----:B------:R-:W-:Y:S05]  /*1b420*/  @!P6 BRA `(.L_x_559) ;  /* 0x000000000084e947 */ /* 0x000fea0003800000 */
[----:B------:R-:W-:-:S04]  /*1b430*/  ULOP3.LUT UR7, UR40, 0x2, URZ, 0xfc, !UPT ;  /* 0x0000000228077892 */ /* 0x000fc8000f8efc3f */
[----:B------:R-:W-:-:S06]  /*1b440*/  UISETP.NE.AND UP0, UPT, UR7, 0x3, UPT ;  /* 0x000000030700788c */ /* 0x000fcc000bf05270 */
[----:B------:R-:W-:-:S13]  /*1b450*/  PLOP3.LUT P0, PT, PT, PT, UP0, 0x80, 0x0 ;  /* 0x000000000000781c */ /* 0x000fda0003f0f008 */
[----:B------:R-:W-:Y:S05]  /*1b460*/  @!P0 BRA `(.L_x_560) ;  /* 0x0000000000048947 */ /* 0x000fea0003800000 */
[----:B------:R-:W-:Y:S01]  /*1b470*/  BPT.TRAP 0x1 ;  /* 0x000000040000795c */ /* 0x000fe20000300000 */
.L_x_560:
[----:B------:R-:W0:Y:S01]  /*1b480*/  S2R R3, SR_CgaCtaId ;  /* 0x0000000000037919 */ /* 0x000e220000008800 */
[----:B------:R-:W-:-:S04]  /*1b490*/  MOV R2, 0x400 ;  /* 0x0000040000027802 */ /* 0x000fc80000000f00 */
[----:B0-----:R-:W-:Y:S02]  /*1b4a0*/  LEA R3, R3, R2, 0x18 ;  /* 0x0000000203037211 */ /* 0x001fe400078ec0ff */
[----:B------:R-:W-:-:S03]  /*1b4b0*/  SHF.L.U32 R2, R0, 0x1f, RZ ;  /* 0x0000001f00027819 */ /* 0x000fc600000006ff */
[----:B------:R-:W-:-:S04]  /*1b4c0*/  VIADD R3, R3, 0x18 ;  /* 0x0000001803037836 */ /* 0x000fc80000000000 */
[----:B------:R-:W-:-:S04]  /*1b4d0*/  IMAD R5, R6, 0x8, R3 ;  /* 0x0000000806057824 */ /* 0x000fc800078e0203 */
[----:B------:R-:W0:Y:S02]  /*1b4e0*/  SYNCS.PHASECHK.TRANS64.TRYWAIT P0, [R5+URZ], R2 ;  /* 0x00000002050075a7 */ /* 0x000e24000800017f */
[----:B0-----:R-:W-:Y:S05]  /*1b4f0*/  @!P0 BRA `(.L_x_561) ;  /* 0x0000000000d88947 */ /* 0x001fea0003800000 */
.L_x_571:
[----:B------:R-:W-:-:S04]  /*1b500*/  IADD3 R6, R6, 0x1, RZ ;  /* 0x0000000106067810 */ /* 0x000fc80007ffe0ff */
[----:B------:R-:W-:-:S04]  /*1b510*/  ISETP.NE.AND P0, PT, R6, 0x3, PT ;  /* 0x000000030600780c */ /* 0x000fc80003f05270 */
[----:B0-----:R-:W-:Y:S02]  /*1b520*/  SEL R5, RZ, 0x1, P0 ;  /* 0x00000001ff057807 */ /* 0x001fe40000000000 */
[----:B------:R-:W-:Y:S02]  /*1b530*/  SEL R6, R6, RZ, P0 ;  /* 0x000000ff06067207 */ /* 0x000fe40000000000 */
[----:B------:R-:W-:-:S03]  /*1b540*/  LOP3.LUT R5, R0, R5, RZ, 0x3c, !PT ;  /* 0x0000000500057212 */ /* 0x000fc600078e3cff */
[----:B------:R-:W-:Y:S01]  /*1b550*/  IMAD R7, R6, 0x8, R3 ;  /* 0x0000000806077824 */ /* 0x000fe200078e0203 */
[----:B------:R-:W-:-:S04]  /*1b560*/  SHF.L.U32 R0, R5, 0x1f, RZ ;  /* 0x0000001f05007819 */ /* 0x000fc800000006ff */
[----:B------:R-:W0:Y:S02]  /*1b570*/  SYNCS.PHASECHK.TRANS64.TRYWAIT P0, [R7+URZ], R0 ;  /* 0x00000000070075a7 */ /* 0x000e24000800017f */
[----:B0-----:R-:W-:Y:S05]  /*1b580*/  @!P0 BRA `(.L_x_562) ;  /* 0x0000000000c88947 */ /* 0x001fea0003800000 */
.L_x_572:
[----:B0-----:R-:W-:-:S05]  /*1b590*/  VIADD R0, R6, 0x1 ;  /* 0x0000000106007836 */ /* 0x001fca0000000000 */
[----:B------:R-:W-:-:S04]  /*1b5a0*/  ISETP.NE.AND P0, PT, R0, 0x3, PT ;  /* 0x000000030000780c */ /* 0x000fc80003f05270 */
[----:B------:R-:W-:Y:S02]  /*1b5b0*/  SEL R2, RZ, 0x1, P0 ;  /* 0x00000001ff027807 */ /* 0x000fe40000000000 */
[----:B------:R-:W-:Y:S02]  /*1b5c0*/  SEL R0, R0, RZ, P0 ;  /* 0x000000ff00007207 */ /* 0x000fe40000000000 */
[----:B------:R-:W-:-:S03]  /*1b5d0*/  LOP3.LUT R2, R5, R2, RZ, 0x3c, !PT ;  /* 0x0000000205027212 */ /* 0x000fc600078e3cff */
[----:B------:R-:W-:Y:S01]  /*1b5e0*/  IMAD R3, R0, 0x8, R3 ;  /* 0x0000000800037824 */ /* 0x000fe200078e0203 */
[----:B------:R-:W-:-:S07]  /*1b5f0*/  SHF.L.U32 R0, R2, 0x1f, RZ ;  /* 0x0000001f02007819 */ /* 0x000fce00000006ff */
.L_x_563:
[----:B0-----:R0:W1:Y:S02]  /*1b600*/  SYNCS.PHASECHK.TRANS64.TRYWAIT P0, [R3+URZ], R0 ;  /* 0x00000000030075a7 */ /* 0x001064000800017f */
[----:B-1----:R-:W-:Y:S05]  /*1b610*/  @!P0 NANOSLEEP.SYNCS 0x989680 ;  /* 0x009896800000895d */ /* 0x002fea0003900000 */
[----:B------:R-:W1:Y:S02]  /*1b620*/  @!P0 SYNCS.PHASECHK.TRANS64 P0, [R3+URZ], R0 ;  /* 0x00000000030085a7 */ /* 0x000e64000800007f */
[----:B-1----:R-:W-:Y:S05]  /*1b630*/  @!P0 BRA `(.L_x_563) ;  /* 0xfffffffc00f08947 */ /* 0x002fea000383ffff */
.L_x_559:
[----:B------:R-:W-:Y:S05]  /*1b640*/  BSYNC B0 ;  /* 0x0000000000007941 */ /* 0x000fea0003800000 */
.L_x_558:
[----:B------:R-:W-:Y:S05]  /*1b650*/  EXIT ;  /* 0x000000000000794d */ /* 0x000fea0003800000 */
.L_x_17:
[----:B-1----:R1:W4:Y:S02]  /*1b660*/  SYNCS.PHASECHK.TRANS64.TRYWAIT P1, [R3+URZ], R0 ;  /* 0x00000000030075a7 */ /* 0x002324000802017f */
[----:B----4-:R-:W-:Y:S05]  /*1b670*/  @!P1 NANOSLEEP.SYNCS 0x989680 ;  /* 0x009896800000995d */ /* 0x010fea0003900000 */
[----:B------:R-:W4:Y:S02]  /*1b680*/  @!P1 SYNCS.PHASECHK.TRANS64 P1, [R3+URZ], R0 ;  /* 0x00000000030095a7 */ /* 0x000f24000802007f */
[----:B----4-:R-:W-:Y:S05]  /*1b690*/  @!P1 BRA `(.L_x_17) ;  /* 0xfffffffc00f09947 */ /* 0x010fea000383ffff */
[----:B------:R-:W-:Y:S05]  /*1b6a0*/  BRA `(.L_x_16) ;  /* 0xfffffe5c00547947 */ /* 0x000fea000383ffff */
.L_x_22:
[----:B-1----:R-:W-:-:S04]  /*1b6b0*/  MOV R5, UR8 ;  /* 0x0000000800057c02 */ /* 0x002fc80008000f00 */
[----:B------:R1:W2:Y:S03]  /*1b6c0*/  SYNCS.PHASECHK.TRANS64.TRYWAIT P1, [R5+URZ], R4 ;  /* 0x00000004050075a7 */ /* 0x0002a6000802017f */
[----:B--2---:R-:W-:Y:S05]  /*1b6d0*/  @!P1 NANOSLEEP.SYNCS 0x989680 ;  /* 0x009896800000995d */ /* 0x004fea0003900000 */
[----:B------:R-:W2:Y:S02]  /*1b6e0*/  @!P1 SYNCS.PHASECHK.TRANS64 P1, [R5+URZ], R4 ;  /* 0x00000004050095a7 */ /* 0x000ea4000802007f */
[----:B--2---:R-:W-:Y:S05]  /*1b6f0*/  @!P1 BRA `(.L_x_22) ;  /* 0xfffffffc00ec9947 */ /* 0x004fea000383ffff */
[----:B------:R-:W-:Y:S05]  /*1b700*/  BRA `(.L_x_21) ;  /* 0xfffffe9000cc7947 */ /* 0x000fea000383ffff */
.L_x_545:
[----:B------:R-:W-:Y:S01]  /*1b710*/  BSSY B1, `(.L_x_564) ;  /* 0x0000006000017945 */ /* 0x000fe20003800000 */
[----:B------:R-:W-:-:S07]  /*1b720*/  IMAD.MOV.U32 R15, RZ, RZ, -0x1 ;  /* 0xffffffffff0f7424 */ /* 0x000fce00078e00ff */
[----:B------:R-:W-:Y:S05]  /*1b730*/  WARPSYNC.COLLECTIVE R15, `(.L_x_565) ;  /* 0x000000000f0c7348 */ /* 0x000fea0003c00000 */
[----:B------:R-:W-:Y:S02]  /*1b740*/  ELECT P6, UR62, PT ;  /* 0x00000000003e782f */ /* 0x000fe400038c0000 */
[----:B------:R-:W-:Y:S01]  /*1b750*/  MOV R14, UR62 ;  /* 0x0000003e000e7c02 */ /* 0x000fe20008000f00 */
[----:B------:R-:W-:Y:S10]  /*1b760*/  ENDCOLLECTIVE ;  /* 0x000000000000791b */ /* 0x000ff40003800000 */
.L_x_565:
[----:B------:R-:W-:Y:S05]  /*1b770*/  BSYNC B1 ;  /* 0x0000000000017941 */ /* 0x000fea0003800000 */
.L_x_564:
[----:B------:R-:W-:Y:S05]  /*1b780*/  BRA `(.L_x_566) ;  /* 0xfffffff000407947 */ /* 0x000fea000383ffff */
.L_x_548:
[----:B0-----:R0:W1:Y:S02]  /*1b790*/  SYNCS.PHASECHK.TRANS64.TRYWAIT P1, [R10+URZ+0x18], R5 ;  /* 0x000018050a0075a7 */ /* 0x001064000802017f */
[----:B-1----:R-:W-:Y:S05]  /*1b7a0*/  @!P1 NANOSLEEP.SYNCS 0x989680 ;  /* 0x009896800000995d */ /* 0x002fea0003900000 */
[----:B------:R-:W1:Y:S02]  /*1b7b0*/  @!P1 SYNCS.PHASECHK.TRANS64 P1, [R10+URZ+0x18], R5 ;  /* 0x000018050a0095a7 */ /* 0x000e64000802007f */
[----:B-1----:R-:W-:Y:S05]  /*1b7c0*/  @!P1 BRA `(.L_x_548) ;  /* 0xfffffffc00f09947 */ /* 0x002fea000383ffff */
[----:B------:R-:W-:Y:S05]  /*1b7d0*/  BRA `(.L_x_567) ;  /* 0xfffffff000747947 */ /* 0x000fea000383ffff */
.L_x_557:
[----:B------:R-:W-:Y:S01]  /*1b7e0*/  BSSY B0, `(.L_x_568) ;  /* 0x0000006000007945 */ /* 0x000fe20003800000 */
[----:B------:R-:W-:-:S07]  /*1b7f0*/  IMAD.MOV.U32 R15, RZ, RZ, -0x1 ;  /* 0xffffffffff0f7424 */ /* 0x000fce00078e00ff */
[----:B------:R-:W-:Y:S05]  /*1b800*/  WARPSYNC.COLLECTIVE R15, `(.L_x_569) ;  /* 0x000000000f0c7348 */ /* 0x000fea0003c00000 */
[----:B------:R-:W-:Y:S02]  /*1b810*/  ELECT P6, UR62, PT ;  /* 0x00000000003e782f */ /* 0x000fe400038c0000 */
[----:B------:R-:W-:Y:S01]  /*1b820*/  MOV R14, UR62 ;  /* 0x0000003e000e7c02 */ /* 0x000fe20008000f00 */
[----:B------:R-:W-:Y:S10]  /*1b830*/  ENDCOLLECTIVE ;  /* 0x000000000000791b */ /* 0x000ff40003800000 */
.L_x_569:
[----:B------:R-:W-:Y:S05]  /*1b840*/  BSYNC B0 ;  /* 0x0000000000007941 */ /* 0x000fea0003800000 */
.L_x_568:
[----:B------:R-:W-:Y:S05]  /*1b850*/  BRA `(.L_x_570) ;  /* 0xfffffff800ec7947 */ /* 0x000fea000383ffff */
.L_x_561:
[----:B0-----:R0:W1:Y:S02]  /*1b860*/  SYNCS.PHASECHK.TRANS64.TRYWAIT P0, [R5+URZ], R2 ;  /* 0x00000002050075a7 */ /* 0x001064000800017f */
[----:B-1----:R-:W-:Y:S05]  /*1b870*/  @!P0 NANOSLEEP.SYNCS 0x989680 ;  /* 0x009896800000895d */ /* 0x002fea0003900000 */
[----:B------:R-:W1:Y:S02]  /*1b880*/  @!P0 SYNCS.PHASECHK.TRANS64 P0, [R5+URZ], R2 ;  /* 0x00000002050085a7 */ /* 0x000e64000800007f */
[----:B-1----:R-:W-:Y:S05]  /*1b890*/  @!P0 BRA `(.L_x_561) ;  /* 0xfffffffc00f08947 */ /* 0x002fea000383ffff */
[----:B------:R-:W-:Y:S05]  /*1b8a0*/  BRA `(.L_x_571) ;  /* 0xfffffffc00147947 */ /* 0x000fea000383ffff */
.L_x_562:
[----:B0-----:R0:W1:Y:S02]  /*1b8b0*/  SYNCS.PHASECHK.TRANS64.TRYWAIT P0, [R7+URZ], R0 ;  /* 0x00000000070075a7 */ /* 0x001064000800017f */
[----:B-1----:R-:W-:Y:S05]  /*1b8c0*/  @!P0 NANOSLEEP.SYNCS 0x989680 ;  /* 0x009896800000895d */ /* 0x002fea0003900000 */
[----:B------:R-:W1:Y:S02]  /*1b8d0*/  @!P0 SYNCS.PHASECHK.TRANS64 P0, [R7+URZ], R0 ;  /* 0x00000000070085a7 */ /* 0x000e64000800007f */
[----:B-1----:R-:W-:Y:S05]  /*1b8e0*/  @!P0 BRA `(.L_x_562) ;  /* 0xfffffffc00f08947 */ /* 0x002fea000383ffff */
[----:B------:R-:W-:Y:S05]  /*1b8f0*/  BRA `(.L_x_572) ;  /* 0xfffffffc00247947 */ /* 0x000fea000383ffff */
.L_x_573:
[----:B------:R-:W-:-:S00]  /*1b900*/  BRA `(.L_x_573) ;  /* 0xfffffffc00fc7947 */ /* 0x000fc0000383ffff */
[----:B------:R-:W-:-:S00]  /*1b910*/  NOP ;  /* 0x0000000000007918 */ /* 0x000fc00000000000 */
        /* <DEDUP_REMOVED lines=14> */
.L_x_574:


//--------------------- .nv.global.init           --------------------------
	.section	.nv.global.init,"aw",@progbits
.nv.global.init:
	.type		$str$22,@object
	.size		$str$22,($str$23 - $str$22)
$str$22:
        /*0000*/ 	.byte	0x6b, 0x5f, 0x74, 0x69, 0x6c, 0x65, 0x5f, 0x63, 0x6f, 0x75, 0x6e, 0x74, 0x20, 0x3e, 0x3d, 0x20
        /*0010*/ 	.byte	0x31, 0x00
	.type		$str$23,@object
	.size		$str$23,(__unnamed_1 - $str$23)
$str$23:
        /*0012*/ 	.byte	0x2f, 0x74, 0x6d, 0x70, 0x2f, 0x63, 0x75, 0x74, 0x6c, 0x61, 0x73, 0x73, 0x5f, 0x73, 0x77, 0x65
        /*0022*/ 	.byte	0x65, 0x70, 0x5f, 0x73, 0x72, 0x63, 0x2f, 0x69, 0x6e, 0x63, 0x6c, 0x75, 0x64, 0x65, 0x2f, 0x63
        /*0032*/ 	.byte	0x75, 0x74, 0x6c, 0x61, 0x73, 0x73, 0x2f, 0x67, 0x65, 0x6d, 0x6d, 0x2f, 0x63, 0x6f, 0x6c, 0x6c
        /*0042*/ 	.byte	0x65, 0x63, 0x74, 0x69, 0x76, 0x65, 0x2f, 0x73, 0x6d, 0x39, 0x30, 0x5f, 0x6d, 0x6d, 0x61, 0x5f
        /*0052*/ 	.byte	0x74, 0x6d, 0x61, 0x5f, 0x67, 0x6d, 0x6d, 0x61, 0x5f, 0x73, 0x73, 0x5f, 0x77, 0x61, 0x72, 0x70
        /*0062*/ 	.byte	0x73, 0x70, 0x65, 0x63, 0x69, 0x61, 0x6c, 0x69, 0x7a, 0x65, 0x64, 0x2e, 0x68, 0x70, 0x70, 0x00
	.type		__unnamed_1,@object
	.size		__unnamed_1,(.L_0 - __unnamed_1)
__unnamed_1:
        /* <DEDUP_REMOVED lines=181> */
        /*0bc2*/ 	.byte	0x65, 0x6e, 0x74, 0x69, 0x74, 0x79, 0x5d, 0x00
.L_0:


//--------------------- .nv.shared._ZN7cutlass13device_kernelINS_4gemm6kernel13GemmUniversalIN4cute5tupleIJiiiiEEENS1_10collective13CollectiveMmaINS1_34MainloopSm90TmaGmmaWarpSpecializedILi3ENS5_IJNS4_1CILi1EEESB_SB_EEENS1_35KernelTmaWarpSpecializedCooperativeEEENS5_IJNSA_ILi256EEESF_NSA_ILi64EEEEEENS_10bfloat16_tENS5_IJlSB_lEEESI_SJ_NS4_8TiledMMAINS4_8MMA_AtomIJNS4_4SM904GMMA28MMA_64x256x16_F32BF16BF16_SSILNSN_5MajorE0ELSP_0ELNSN_7ScaleInE1ELSQ_1EEEEEENS4_6LayoutINS5_IJNSA_ILi2EEESB_SB_EEENS5_IJSB_NSA_ILi0EEESW_EEEEENS5_IJNS4_10UnderscoreESZ_SZ_EEEEENS4_13SM90_TMA_LOADENS4_14ComposedLayoutINS4_7SwizzleILi3ELi4ELi3EEENS4_18smem_ptr_flag_bitsILi16EEENST_INS5_IJNSA_ILi8EEESG_EEENS5_IJSG_SB_EEEEEEEvNS4_8identityES12_S1C_vS1D_EENS_8epilogue10collective6detail29Sm90TmaWarpSpecializedAdapterINS1G_15DefaultEpilogueISI_SJ_SJ_NS1F_6thread17LinearCombinationISI_Li1EffLNS1K_9ScaleType4KindE0ELNS_15FloatRoundStyleE2ESI_EENS1_15EpilogueDefaultEEEEEvvEEEEvNT_6ParamsE --------------------------
	.section	.nv.shared._ZN7cutlass13device_kernelINS_4gemm6kernel13GemmUniversalIN4cute5tupleIJiiiiEEENS1_10collective13CollectiveMmaINS1_34MainloopSm90TmaGmmaWarpSpecializedILi3ENS5_IJNS4_1CILi1EEESB_SB_EEENS1_35KernelTmaWarpSpecializedCooperativeEEENS5_IJNSA_ILi256EEESF_NSA_ILi64EEEEEENS_10bfloat16_tENS5_IJlSB_lEEESI_SJ_NS4_8TiledMMAINS4_8MMA_AtomIJNS4_4SM904GMMA28MMA_64x256x16_F32BF16BF16_SSILNSN_5MajorE0ELSP_0ELNSN_7ScaleInE1ELSQ_1EEEEEENS4_6LayoutINS5_IJNSA_ILi2EEESB_SB_EEENS5_IJSB_NSA_ILi0EEESW_EEEEENS5_IJNS4_10UnderscoreESZ_SZ_EEEEENS4_13SM90_TMA_LOADENS4_14ComposedLayoutINS4_7SwizzleILi3ELi4ELi3EEENS4_18smem_ptr_flag_bitsILi16EEENST_INS5_IJNSA_ILi8EEESG_EEENS5_IJSG_SB_EEEEEEEvNS4_8identityES12_S1C_vS1D_EENS_8epilogue10collective6detail29Sm90TmaWarpSpecializedAdapterINS1G_15DefaultEpilogueISI_SJ_SJ_NS1F_6thread17LinearCombinationISI_Li1EffLNS1K_9ScaleType4KindE0ELNS_15FloatRoundStyleE2ESI_EENS1_15EpilogueDefaultEEEEEvvEEEEvNT_6ParamsE,"aw",@nobits
	.sectionflags	@""
	.align	16
	.zero		1024


//--------------------- .nv.shared.reserved.0     --------------------------
	.section	.nv.shared.reserved.0,"aw",@nobits
	.weak		__nv_reservedSMEM_offset_0_alias
	.size		__nv_reservedSMEM_offset_0_alias, 0, 0
	.other		__nv_reservedSMEM_offset_0_alias,@"STO_CUDA_RESERVED_SHARED STV_DEFAULT"
__nv_reservedSMEM_offset_0_alias:
	.zero		0


//--------------------- .nv.global                --------------------------
	.section	.nv.global,"aw",@nobits
.nv.global:
	.type		_ZN40_INTERNAL_7bfa9c2a_4_k_cu_3d91ed62_111434cute1_E,@object
	.size		_ZN40_INTERNAL_7bfa9c2a_4_k_cu_3d91ed62_111434cute1_E,(_ZN40_INTERNAL_7bfa9c2a_4_k_cu_3d91ed62_111434cuda3std3__45__cpo6cbeginE - _ZN40_INTERNAL_7bfa9c2a_4_k_cu_3d91ed62_111434cute1_E)
_ZN40_INTERNAL_7bfa9c2a_4_k_cu_3d91ed62_111434cute1_E:
	.zero		1
	.type		_ZN40_INTERNAL_7bfa9c2a_4_k_cu_3d91ed62_111434cuda3std3__45__cpo6cbeginE,@object
	.size		_ZN40_INTERNAL_7bfa9c2a_4_k_cu_3d91ed62_111434cuda3std3__45__cpo6cbeginE,(_ZN40_INTERNAL_7bfa9c2a_4_k_cu_3d91ed62_111434cuda3std3__48in_placeE - _ZN40_INTERNAL_7bfa9c2a_4_k_cu_3d91ed62_111434cuda3std3__45__cpo6cbeginE)
_ZN40_INTERNAL_7bfa9c2a_4_k_cu_3d91ed62_111434cuda3std3__45__cpo6cbeginE:
	.zero		1
	.type		_ZN40_INTERNAL_7bfa9c2a_4_k_cu_3d91ed62_111434cuda3std3__48in_placeE,@object
	.size		_ZN40_INTERNAL_7bfa9c2a_4_k_cu_3d91ed62_111434cuda3std3__48in_placeE,(_ZN40_INTERNAL_7bfa9c2a_4_k_cu_3d91ed62_111434cuda3std6ranges3__45__cpo9iter_moveE - _ZN40_INTERNAL_7bfa9c2a_4_k_cu_3d91ed62_111434cuda3std3__48in_placeE)
_ZN40_INTERNAL_7bfa9c2a_4_k_cu_3d91ed62_111434cuda3std3__48in_placeE:
	.zero		1
	.type		_ZN40_INTERNAL_7bfa9c2a_4_k_cu_3d91ed62_111434cuda3std6ranges3__45__cpo9iter_moveE,@object
	.size		_ZN40_INTERNAL_7bfa9c2a_4_k_cu_3d91ed62_111434cuda3std6ranges3__45__cpo9iter_moveE,(_ZN40_INTERNAL_7bfa9c2a_4_k_cu_3d91ed62_111434cuda3std3__45__cpo5beginE - _ZN40_INTERNAL_7bfa9c2a_4_k_cu_3d91ed62_111434cuda3std6ranges3__45__cpo9iter_moveE)
_ZN40_INTERNAL_7bfa9c2a_4_k_cu_3d91ed62_111434cuda3std6ranges3__45__cpo9iter_moveE:
	.zero		1
	.type		_ZN40_INTERNAL_7bfa9c2a_4_k_cu_3d91ed62_111434cuda3std3__45__cpo5beginE,@object
	.size		_ZN40_INTERNAL_7bfa9c2a_4_k_cu_3d91ed62_111434cuda3std3__45__cpo5beginE,(_ZN40_INTERNAL_7bfa9c2a_4_k_cu_3d91ed62_111434cuda3std3__442_GLOBAL__N__7bfa9c2a_4_k_cu_3d91ed62_111436ignoreE - _ZN40_INTERNAL_7bfa9c2a_4_k_cu_3d91ed62_111434cuda3std3__45__cpo5beginE)
_ZN40_INTERNAL_7bfa9c2a_4_k_cu_3d91ed62_111434cuda3std3__45__cpo5beginE:
	.zero		1
	.type		_ZN40_INTERNAL_7bfa9c2a_4_k_cu_3d91ed62_111434cuda3std3__442_GLOBAL__N__7bfa9c2a_4_k_cu_3d91ed62_111436ignoreE,@object
	.size		_ZN40_INTERNAL_7bfa9c2a_4_k_cu_3d91ed62_111434cuda3std3__442_GLOBAL__N__7bfa9c2a_4_k_cu_3d91ed62_111436ignoreE,(_ZN40_INTERNAL_7bfa9c2a_4_k_cu_3d91ed62_111434cute7productE - _ZN40_INTERNAL_7bfa9c2a_4_k_cu_3d91ed62_111434cuda3std3__442_GLOBAL__N__7bfa9c2a_4_k_cu_3d91ed62_111436ignoreE)
_ZN40_INTERNAL_7bfa9c2a_4_k_cu_3d91ed62_111434cuda3std3__442_GLOBAL__N__7bfa9c2a_4_k_cu_3d91ed62_111436ignoreE:
	.zero		1
	.type		_ZN40_INTERNAL_7bfa9c2a_4_k_cu_3d91ed62_111434cute7productE,@object
	.size		_ZN40_INTERNAL_7bfa9c2a_4_k_cu_3d91ed62_111434cute7productE,(_ZN40_INTERNAL_7bfa9c2a_4_k_cu_3d91ed62_111434cuda3std3__45__cpo3endE - _ZN40_INTERNAL_7bfa9c2a_4_k_cu_3d91ed62_111434cute7productE)
_ZN40_INTERNAL_7bfa9c2a_4_k_cu_3d91ed62_111434cute7productE:
	.zero		1
	.type		_ZN40_INTERNAL_7bfa9c2a_4_k_cu_3d91ed62_111434cuda3std3__45__cpo3endE,@object
	.size		_ZN40_INTERNAL_7bfa9c2a_4_k_cu_3d91ed62_111434cuda3std3__45__cpo3endE,(_ZN40_INTERNAL_7bfa9c2a_4_k_cu_3d91ed62_111434cuda3std3__419piecewise_constructE - _ZN40_INTERNAL_7bfa9c2a_4_k_cu_3d91ed62_111434cuda3std3__45__cpo3endE)
_ZN40_INTERNAL_7bfa9c2a_4_k_cu_3d91ed62_111434cuda3std3__45__cpo3endE:
	.zero		1
	.type		_ZN40_INTERNAL_7bfa9c2a_4_k_cu_3d91ed62_111434cuda3std3__419piecewise_constructE,@object
	.size		_ZN40_INTERNAL_7bfa9c2a_4_k_cu_3d91ed62_111434cuda3std3__419piecewise_constructE,(_ZN40_INTERNAL_7bfa9c2a_4_k_cu_3d91ed62_111434cuda3std3__45__cpo4cendE - _ZN40_INTERNAL_7bfa9c2a_4_k_cu_3d91ed62_111434cuda3std3__419piecewise_constructE)
_ZN40_INTERNAL_7bfa9c2a_4_k_cu_3d91ed62_111434cuda3std3__419piecewise_constructE:
	.zero		1
	.type		_ZN40_INTERNAL_7bfa9c2a_4_k_cu_3d91ed62_111434cuda3std3__45__cpo4cendE,@object
	.size		_ZN40_INTERNAL_7bfa9c2a_4_k_cu_3d91ed62_111434cuda3std3__45__cpo4cendE,(_ZN40_INTERNAL_7bfa9c2a_4_k_cu_3d91ed62_111434cuda3std6ranges3__45__cpo4swapE - _ZN40_INTERNAL_7bfa9c2a_4_k_cu_3d91ed62_111434cuda3std3__45__cpo4cendE)
_ZN40_INTERNAL_7bfa9c2a_4_k_cu_3d91ed62_111434cuda3std3__45__cpo4cendE:
	.zero		1
	.type		_ZN40_INTERNAL_7bfa9c2a_4_k_cu_3d91ed62_111434cuda3std6ranges3__45__cpo4swapE,@object
	.size		_ZN40_INTERNAL_7bfa9c2a_4_k_cu_3d91ed62_111434cuda3std6ranges3__45__cpo4swapE,(.L_8 - _ZN40_INTERNAL_7bfa9c2a_4_k_cu_3d91ed62_111434cuda3std6ranges3__45__cpo4swapE)
_ZN40_INTERNAL_7bfa9c2a_4_k_cu_3d91ed62_111434cuda3std6ranges3__45__cpo4swapE:
	.zero		1
.L_8:


//--------------------- .nv.constant0._ZN7cutlass13device_kernelINS_4gemm6kernel13GemmUniversalIN4cute5tupleIJiiiiEEENS1_10collective13CollectiveMmaINS1_34MainloopSm90TmaGmmaWarpSpecializedILi3ENS5_IJNS4_1CILi1EEESB_SB_EEENS1_35KernelTmaWarpSpecializedCooperativeEEENS5_IJNSA_ILi256EEESF_NSA_ILi64EEEEEENS_10bfloat16_tENS5_IJlSB_lEEESI_SJ_NS4_8TiledMMAINS4_8MMA_AtomIJNS4_4SM904GMMA28MMA_64x256x16_F32BF16BF16_SSILNSN_5MajorE0ELSP_0ELNSN_7ScaleInE1ELSQ_1EEEEEENS4_6LayoutINS5_IJNSA_ILi2EEESB_SB_EEENS5_IJSB_NSA_ILi0EEESW_EEEEENS5_IJNS4_10UnderscoreESZ_SZ_EEEEENS4_13SM90_TMA_LOADENS4_14ComposedLayoutINS4_7SwizzleILi3ELi4ELi3EEENS4_18smem_ptr_flag_bitsILi16EEENST_INS5_IJNSA_ILi8EEESG_EEENS5_IJSG_SB_EEEEEEEvNS4_8identityES12_S1C_vS1D_EENS_8epilogue10collective6detail29Sm90TmaWarpSpecializedAdapterINS1G_15DefaultEpilogueISI_SJ_SJ_NS1F_6thread17LinearCombinationISI_Li1EffLNS1K_9ScaleType4KindE0ELNS_15FloatRoundStyleE2ESI_EENS1_15EpilogueDefaultEEEEEvvEEEEvNT_6ParamsE --------------------------
	.section	.nv.constant0._ZN7cutlass13device_kernelINS_4gemm6kernel13GemmUniversalIN4cute5tupleIJiiiiEEENS1_10collective13CollectiveMmaINS1_34MainloopSm90TmaGmmaWarpSpecializedILi3ENS5_IJNS4_1CILi1EEESB_SB_EEENS1_35KernelTmaWarpSpecializedCooperativeEEENS5_IJNSA_ILi256EEESF_NSA_ILi64EEEEEENS_10bfloat16_tENS5_IJlSB_lEEESI_SJ_NS4_8TiledMMAINS4_8MMA_AtomIJNS4_4SM904GMMA28MMA_64x256x16_F32BF16BF16_SSILNSN_5MajorE0ELSP_0ELNSN_7ScaleInE1ELSQ_1EEEEEENS4_6LayoutINS5_IJNSA_ILi2EEESB_SB_EEENS5_IJSB_NSA_ILi0EEESW_EEEEENS5_IJNS4_10UnderscoreESZ_SZ_EEEEENS4_13SM90_TMA_LOADENS4_14ComposedLayoutINS4_7SwizzleILi3ELi4ELi3EEENS4_18smem_ptr_flag_bitsILi16EEENST_INS5_IJNSA_ILi8EEESG_EEENS5_IJSG_SB_EEEEEEEvNS4_8identityES12_S1C_vS1D_EENS_8epilogue10collective6detail29Sm90TmaWarpSpecializedAdapterINS1G_15DefaultEpilogueISI_SJ_SJ_NS1F_6thread17LinearCombinationISI_Li1EffLNS1K_9ScaleType4KindE0ELNS_15FloatRoundStyleE2ESI_EENS1_15EpilogueDefaultEEEEEvvEEEEvNT_6ParamsE,"a",@progbits
	.sectionflags	@""
	.align	4
.nv.constant0._ZN7cutlass13device_kernelINS_4gemm6kernel13GemmUniversalIN4cute5tupleIJiiiiEEENS1_10collective13CollectiveMmaINS1_34MainloopSm90TmaGmmaWarpSpecializedILi3ENS5_IJNS4_1CILi1EEESB_SB_EEENS1_35KernelTmaWarpSpecializedCooperativeEEENS5_IJNSA_ILi256EEESF_NSA_ILi64EEEEEENS_10bfloat16_tENS5_IJlSB_lEEESI_SJ_NS4_8TiledMMAINS4_8MMA_AtomIJNS4_4SM904GMMA28MMA_64x256x16_F32BF16BF16_SSILNSN_5MajorE0ELSP_0ELNSN_7ScaleInE1ELSQ_1EEEEEENS4_6LayoutINS5_IJNSA_ILi2EEESB_SB_EEENS5_IJSB_NSA_ILi0EEESW_EEEEENS5_IJNS4_10UnderscoreESZ_SZ_EEEEENS4_13SM90_TMA_LOADENS4_14ComposedLayoutINS4_7SwizzleILi3ELi4ELi3EEENS4_18smem_ptr_flag_bitsILi16EEENST_INS5_IJNSA_ILi8EEESG_EEENS5_IJSG_SB_EEEEEEEvNS4_8identityES12_S1C_vS1D_EENS_8epilogue10collective6detail29Sm90TmaWarpSpecializedAdapterINS1G_15DefaultEpilogueISI_SJ_SJ_NS1F_6thread17LinearCombinationISI_Li1EffLNS1K_9ScaleType4KindE0ELNS_15FloatRoundStyleE2ESI_EENS1_15EpilogueDefaultEEEEEvvEEEEvNT_6ParamsE:
	.zero		1664


//--------------------- SYMBOLS --------------------------

	.type		.nv.reservedSmem.offset0,@object
	.size		.nv.reservedSmem.offset0,0x4
	.type		__assertfail,@function
